//
// Generated by NVIDIA NVVM Compiler
//
// Compiler Build ID: CL-36424714
// Cuda compilation tools, release 13.0, V13.0.88
// Based on NVVM 20.0.0
//

.version 9.0
.target sm_100
.address_size 64

	// .globl	_Z18minareabbox_kerneliPKfPf
.global .align 4 .b8 __cudart_i2opi_f[24] = {65, 144, 67, 60, 153, 149, 98, 219, 192, 221, 52, 245, 209, 87, 39, 252, 41, 21, 68, 78, 110, 131, 249, 162};

.visible .entry _Z18minareabbox_kerneliPKfPf(
	.param .u32 _Z18minareabbox_kerneliPKfPf_param_0,
	.param .u64 .ptr .align 1 _Z18minareabbox_kerneliPKfPf_param_1,
	.param .u64 .ptr .align 1 _Z18minareabbox_kerneliPKfPf_param_2
)
{
	.local .align 16 .b8 	__local_depot0[720];
	.reg .b64 	%SP;
	.reg .b64 	%SPL;
	.reg .pred 	%p<371>;
	.reg .b32 	%r<755>;
	.reg .b32 	%f<1165>;
	.reg .b64 	%rd<340>;
	.reg .b64 	%fd<289>;

	mov.u64 	%SPL, __local_depot0;
	ld.param.u32 	%r274, [_Z18minareabbox_kerneliPKfPf_param_0];
	ld.param.u64 	%rd78, [_Z18minareabbox_kerneliPKfPf_param_1];
	add.u64 	%rd1, %SPL, 0;
	add.u64 	%rd2, %SPL, 0;
	add.u64 	%rd3, %SPL, 0;
	add.u64 	%rd4, %SPL, 0;
	add.u64 	%rd5, %SPL, 80;
	add.u64 	%rd6, %SPL, 400;
	add.u64 	%rd7, %SPL, 560;
	add.u64 	%rd8, %SPL, 640;
	add.u64 	%rd9, %SPL, 240;
	add.u64 	%rd10, %SPL, 240;
	add.u64 	%rd11, %SPL, 80;
	mov.u32 	%r275, %ctaid.x;
	shl.b32 	%r1, %r275, 9;
	sub.s32 	%r276, %r274, %r1;
	min.s32 	%r277, %r276, 512;
	mov.u32 	%r2, %tid.x;
	setp.ge.u32 	%p1, %r2, %r277;
	@%p1 bra 	$L__BB0_330;
	cvta.to.global.u64 	%rd91, %rd78;
	add.s32 	%r278, %r1, %r2;
	mul.lo.s32 	%r279, %r278, 18;
	mul.wide.s32 	%rd92, %r279, 4;
	add.s64 	%rd93, %rd91, %rd92;
	ld.global.f32 	%f951, [%rd93];
	ld.global.f32 	%f950, [%rd93+4];
	ld.global.f32 	%f942, [%rd93+8];
	ld.global.f32 	%f943, [%rd93+12];
	st.local.v4.f32 	[%rd6], {%f951, %f950, %f942, %f943};
	ld.global.f32 	%f1083, [%rd93+16];
	ld.global.f32 	%f1082, [%rd93+20];
	ld.global.f32 	%f1089, [%rd93+24];
	ld.global.f32 	%f1088, [%rd93+28];
	st.local.v4.f32 	[%rd6+16], {%f1083, %f1082, %f1089, %f1088};
	ld.global.f32 	%f1095, [%rd93+32];
	ld.global.f32 	%f1094, [%rd93+36];
	ld.global.f32 	%f1101, [%rd93+40];
	ld.global.f32 	%f1100, [%rd93+44];
	st.local.v4.f32 	[%rd6+32], {%f1095, %f1094, %f1101, %f1100};
	ld.global.f32 	%f1107, [%rd93+48];
	ld.global.f32 	%f1106, [%rd93+52];
	ld.global.f32 	%f1113, [%rd93+56];
	ld.global.f32 	%f1112, [%rd93+60];
	st.local.v4.f32 	[%rd6+48], {%f1107, %f1106, %f1113, %f1112};
	ld.global.f32 	%f1117, [%rd93+64];
	ld.global.f32 	%f1116, [%rd93+68];
	st.local.v2.f32 	[%rd6+64], {%f1117, %f1116};
	setp.lt.f32 	%p2, %f943, %f950;
	@%p2 bra 	$L__BB0_3;
	setp.neu.f32 	%p3, %f943, %f950;
	setp.geu.f32 	%p4, %f942, %f951;
	or.pred  	%p5, %p3, %p4;
	mov.f32 	%f940, %f951;
	mov.f32 	%f941, %f950;
	@%p5 bra 	$L__BB0_4;
$L__BB0_3:
	st.local.v4.f32 	[%rd6], {%f942, %f943, %f951, %f950};
	mov.f32 	%f940, %f942;
	mov.f32 	%f941, %f943;
	mov.f32 	%f942, %f951;
	mov.f32 	%f943, %f950;
$L__BB0_4:
	setp.gt.f32 	%p6, %f943, %f950;
	@%p6 bra 	$L__BB0_6;
	setp.neu.f32 	%p7, %f943, %f950;
	setp.leu.f32 	%p8, %f942, %f951;
	mov.b32 	%r635, 0;
	or.pred  	%p9, %p7, %p8;
	@%p9 bra 	$L__BB0_7;
$L__BB0_6:
	mov.b32 	%r635, 1;
	mov.f32 	%f950, %f943;
	mov.f32 	%f951, %f942;
$L__BB0_7:
	setp.lt.f32 	%p10, %f1082, %f941;
	@%p10 bra 	$L__BB0_9;
	setp.neu.f32 	%p11, %f1082, %f941;
	setp.geu.f32 	%p12, %f1083, %f940;
	or.pred  	%p13, %p11, %p12;
	mov.f32 	%f946, %f940;
	mov.f32 	%f947, %f941;
	@%p13 bra 	$L__BB0_10;
$L__BB0_9:
	st.local.v2.f32 	[%rd6], {%f1083, %f1082};
	st.local.v2.f32 	[%rd6+16], {%f940, %f941};
	mov.f32 	%f946, %f1083;
	mov.f32 	%f947, %f1082;
	mov.f32 	%f1083, %f940;
	mov.f32 	%f1082, %f941;
$L__BB0_10:
	setp.gt.f32 	%p14, %f1082, %f950;
	@%p14 bra 	$L__BB0_12;
	setp.neu.f32 	%p15, %f1082, %f950;
	setp.leu.f32 	%p16, %f1083, %f951;
	or.pred  	%p17, %p15, %p16;
	@%p17 bra 	$L__BB0_13;
$L__BB0_12:
	mov.b32 	%r635, 2;
	mov.f32 	%f950, %f1082;
	mov.f32 	%f951, %f1083;
$L__BB0_13:
	setp.lt.f32 	%p18, %f1088, %f947;
	@%p18 bra 	$L__BB0_15;
	setp.neu.f32 	%p19, %f1088, %f947;
	setp.geu.f32 	%p20, %f1089, %f946;
	or.pred  	%p21, %p19, %p20;
	mov.f32 	%f952, %f946;
	mov.f32 	%f953, %f947;
	@%p21 bra 	$L__BB0_16;
$L__BB0_15:
	st.local.v2.f32 	[%rd6], {%f1089, %f1088};
	st.local.v2.f32 	[%rd6+24], {%f946, %f947};
	mov.f32 	%f952, %f1089;
	mov.f32 	%f953, %f1088;
	mov.f32 	%f1089, %f946;
	mov.f32 	%f1088, %f947;
$L__BB0_16:
	setp.gt.f32 	%p22, %f1088, %f950;
	@%p22 bra 	$L__BB0_18;
	setp.neu.f32 	%p23, %f1088, %f950;
	setp.leu.f32 	%p24, %f1089, %f951;
	or.pred  	%p25, %p23, %p24;
	@%p25 bra 	$L__BB0_19;
$L__BB0_18:
	mov.b32 	%r635, 3;
	mov.f32 	%f950, %f1088;
	mov.f32 	%f951, %f1089;
$L__BB0_19:
	setp.lt.f32 	%p26, %f1094, %f953;
	@%p26 bra 	$L__BB0_21;
	setp.neu.f32 	%p27, %f1094, %f953;
	setp.geu.f32 	%p28, %f1095, %f952;
	or.pred  	%p29, %p27, %p28;
	mov.f32 	%f958, %f952;
	mov.f32 	%f959, %f953;
	@%p29 bra 	$L__BB0_22;
$L__BB0_21:
	st.local.v2.f32 	[%rd6], {%f1095, %f1094};
	st.local.v2.f32 	[%rd6+32], {%f952, %f953};
	mov.f32 	%f958, %f1095;
	mov.f32 	%f959, %f1094;
	mov.f32 	%f1095, %f952;
	mov.f32 	%f1094, %f953;
$L__BB0_22:
	setp.gt.f32 	%p30, %f1094, %f950;
	@%p30 bra 	$L__BB0_24;
	setp.neu.f32 	%p31, %f1094, %f950;
	setp.leu.f32 	%p32, %f1095, %f951;
	or.pred  	%p33, %p31, %p32;
	@%p33 bra 	$L__BB0_25;
$L__BB0_24:
	mov.b32 	%r635, 4;
	mov.f32 	%f950, %f1094;
	mov.f32 	%f951, %f1095;
$L__BB0_25:
	setp.lt.f32 	%p34, %f1100, %f959;
	@%p34 bra 	$L__BB0_27;
	setp.neu.f32 	%p35, %f1100, %f959;
	setp.geu.f32 	%p36, %f1101, %f958;
	or.pred  	%p37, %p35, %p36;
	mov.f32 	%f964, %f958;
	mov.f32 	%f965, %f959;
	@%p37 bra 	$L__BB0_28;
$L__BB0_27:
	st.local.v2.f32 	[%rd6], {%f1101, %f1100};
	st.local.v2.f32 	[%rd6+40], {%f958, %f959};
	mov.f32 	%f964, %f1101;
	mov.f32 	%f965, %f1100;
	mov.f32 	%f1101, %f958;
	mov.f32 	%f1100, %f959;
$L__BB0_28:
	setp.gt.f32 	%p38, %f1100, %f950;
	@%p38 bra 	$L__BB0_30;
	setp.neu.f32 	%p39, %f1100, %f950;
	setp.leu.f32 	%p40, %f1101, %f951;
	or.pred  	%p41, %p39, %p40;
	@%p41 bra 	$L__BB0_31;
$L__BB0_30:
	mov.b32 	%r635, 5;
	mov.f32 	%f950, %f1100;
	mov.f32 	%f951, %f1101;
$L__BB0_31:
	setp.lt.f32 	%p42, %f1106, %f965;
	@%p42 bra 	$L__BB0_33;
	setp.neu.f32 	%p43, %f1106, %f965;
	setp.geu.f32 	%p44, %f1107, %f964;
	or.pred  	%p45, %p43, %p44;
	mov.f32 	%f970, %f964;
	mov.f32 	%f971, %f965;
	@%p45 bra 	$L__BB0_34;
$L__BB0_33:
	st.local.v2.f32 	[%rd6], {%f1107, %f1106};
	st.local.v2.f32 	[%rd6+48], {%f964, %f965};
	mov.f32 	%f970, %f1107;
	mov.f32 	%f971, %f1106;
	mov.f32 	%f1107, %f964;
	mov.f32 	%f1106, %f965;
$L__BB0_34:
	setp.gt.f32 	%p46, %f1106, %f950;
	@%p46 bra 	$L__BB0_36;
	setp.neu.f32 	%p47, %f1106, %f950;
	setp.leu.f32 	%p48, %f1107, %f951;
	or.pred  	%p49, %p47, %p48;
	@%p49 bra 	$L__BB0_37;
$L__BB0_36:
	mov.b32 	%r635, 6;
	mov.f32 	%f950, %f1106;
	mov.f32 	%f951, %f1107;
$L__BB0_37:
	setp.lt.f32 	%p50, %f1112, %f971;
	@%p50 bra 	$L__BB0_39;
	setp.neu.f32 	%p51, %f1112, %f971;
	setp.geu.f32 	%p52, %f1113, %f970;
	or.pred  	%p53, %p51, %p52;
	mov.f32 	%f976, %f970;
	mov.f32 	%f977, %f971;
	@%p53 bra 	$L__BB0_40;
$L__BB0_39:
	st.local.v2.f32 	[%rd6], {%f1113, %f1112};
	st.local.v2.f32 	[%rd6+56], {%f970, %f971};
	mov.f32 	%f976, %f1113;
	mov.f32 	%f977, %f1112;
	mov.f32 	%f1113, %f970;
	mov.f32 	%f1112, %f971;
$L__BB0_40:
	setp.gt.f32 	%p54, %f1112, %f950;
	@%p54 bra 	$L__BB0_42;
	setp.neu.f32 	%p55, %f1112, %f950;
	setp.leu.f32 	%p56, %f1113, %f951;
	or.pred  	%p57, %p55, %p56;
	@%p57 bra 	$L__BB0_43;
$L__BB0_42:
	mov.b32 	%r635, 7;
	mov.f32 	%f950, %f1112;
	mov.f32 	%f951, %f1113;
$L__BB0_43:
	setp.lt.f32 	%p58, %f1116, %f977;
	@%p58 bra 	$L__BB0_45;
	setp.neu.f32 	%p59, %f1116, %f977;
	setp.geu.f32 	%p60, %f1117, %f976;
	or.pred  	%p61, %p59, %p60;
	@%p61 bra 	$L__BB0_46;
$L__BB0_45:
	st.local.v2.f32 	[%rd6], {%f1117, %f1116};
	st.local.v2.f32 	[%rd6+64], {%f976, %f977};
	mov.f32 	%f1117, %f976;
	mov.f32 	%f1116, %f977;
$L__BB0_46:
	setp.gt.f32 	%p62, %f1116, %f950;
	@%p62 bra 	$L__BB0_48;
	setp.neu.f32 	%p63, %f1116, %f950;
	setp.leu.f32 	%p64, %f1117, %f951;
	or.pred  	%p65, %p63, %p64;
	@%p65 bra 	$L__BB0_49;
$L__BB0_48:
	mov.b32 	%r635, 8;
	mov.f32 	%f950, %f1116;
	mov.f32 	%f951, %f1117;
$L__BB0_49:
	setp.eq.s32 	%p66, %r635, 0;
	selp.f32 	%f69, %f943, %f950, %p66;
	selp.f32 	%f70, %f942, %f951, %p66;
	max.u32 	%r11, %r635, 1;
	mov.b32 	%r651, 0;
	st.local.u32 	[%rd1], %r651;
	cvt.f64.f32 	%fd40, %f942;
	cvt.f64.f32 	%fd42, %f69;
	cvt.f64.f32 	%fd45, %f70;
	cvt.f64.f32 	%fd47, %f943;
	mov.u32 	%r643, %r651;
$L__BB0_50:
	mov.u32 	%r13, %r643;
	mul.wide.u32 	%rd94, %r651, 8;
	add.s64 	%rd95, %rd6, %rd94;
	ld.local.v2.f32 	{%f97, %f98}, [%rd95];
	cvt.f64.f32 	%fd38, %f97;
	cvt.f64.f32 	%fd39, %f98;
	sub.f64 	%fd41, %fd40, %fd38;
	sub.f64 	%fd43, %fd42, %fd39;
	mul.f64 	%fd44, %fd41, %fd43;
	sub.f64 	%fd46, %fd45, %fd38;
	sub.f64 	%fd48, %fd47, %fd39;
	mul.f64 	%fd49, %fd46, %fd48;
	sub.f64 	%fd1, %fd44, %fd49;
	setp.gt.f64 	%p67, %fd1, 0d0000000000000000;
	@%p67 bra 	$L__BB0_53;
	setp.neu.f64 	%p68, %fd1, 0d0000000000000000;
	mov.f32 	%f1018, %f69;
	mov.f32 	%f1019, %f70;
	mov.u32 	%r645, %r11;
	@%p68 bra 	$L__BB0_54;
	sub.f32 	%f324, %f97, %f942;
	sub.f32 	%f325, %f98, %f943;
	mul.f32 	%f326, %f325, %f325;
	fma.rn.f32 	%f327, %f324, %f324, %f326;
	sub.f32 	%f328, %f97, %f70;
	sub.f32 	%f329, %f98, %f69;
	mul.f32 	%f330, %f329, %f329;
	fma.rn.f32 	%f331, %f328, %f328, %f330;
	setp.leu.f32 	%p69, %f327, %f331;
	@%p69 bra 	$L__BB0_54;
$L__BB0_53:
	mov.b32 	%r645, 1;
	mov.f32 	%f1018, %f943;
	mov.f32 	%f1019, %f942;
$L__BB0_54:
	cvt.f64.f32 	%fd50, %f1083;
	cvt.f64.f32 	%fd51, %f97;
	sub.f64 	%fd52, %fd50, %fd51;
	cvt.f64.f32 	%fd53, %f1018;
	cvt.f64.f32 	%fd54, %f98;
	sub.f64 	%fd55, %fd53, %fd54;
	mul.f64 	%fd56, %fd52, %fd55;
	cvt.f64.f32 	%fd57, %f1019;
	sub.f64 	%fd58, %fd57, %fd51;
	cvt.f64.f32 	%fd59, %f1082;
	sub.f64 	%fd60, %fd59, %fd54;
	mul.f64 	%fd61, %fd58, %fd60;
	sub.f64 	%fd2, %fd56, %fd61;
	setp.gt.f64 	%p70, %fd2, 0d0000000000000000;
	@%p70 bra 	$L__BB0_57;
	setp.neu.f64 	%p71, %fd2, 0d0000000000000000;
	@%p71 bra 	$L__BB0_58;
	sub.f32 	%f332, %f97, %f1083;
	sub.f32 	%f333, %f98, %f1082;
	mul.f32 	%f334, %f333, %f333;
	fma.rn.f32 	%f335, %f332, %f332, %f334;
	sub.f32 	%f336, %f97, %f1019;
	sub.f32 	%f337, %f98, %f1018;
	mul.f32 	%f338, %f337, %f337;
	fma.rn.f32 	%f339, %f336, %f336, %f338;
	setp.leu.f32 	%p72, %f335, %f339;
	@%p72 bra 	$L__BB0_58;
$L__BB0_57:
	mov.b32 	%r645, 2;
	mov.f32 	%f1018, %f1082;
	mov.f32 	%f1019, %f1083;
$L__BB0_58:
	cvt.f64.f32 	%fd62, %f1089;
	cvt.f64.f32 	%fd63, %f97;
	sub.f64 	%fd64, %fd62, %fd63;
	cvt.f64.f32 	%fd65, %f1018;
	cvt.f64.f32 	%fd66, %f98;
	sub.f64 	%fd67, %fd65, %fd66;
	mul.f64 	%fd68, %fd64, %fd67;
	cvt.f64.f32 	%fd69, %f1019;
	sub.f64 	%fd70, %fd69, %fd63;
	cvt.f64.f32 	%fd71, %f1088;
	sub.f64 	%fd72, %fd71, %fd66;
	mul.f64 	%fd73, %fd70, %fd72;
	sub.f64 	%fd3, %fd68, %fd73;
	setp.gt.f64 	%p73, %fd3, 0d0000000000000000;
	@%p73 bra 	$L__BB0_61;
	setp.neu.f64 	%p74, %fd3, 0d0000000000000000;
	@%p74 bra 	$L__BB0_62;
	sub.f32 	%f340, %f97, %f1089;
	sub.f32 	%f341, %f98, %f1088;
	mul.f32 	%f342, %f341, %f341;
	fma.rn.f32 	%f343, %f340, %f340, %f342;
	sub.f32 	%f344, %f97, %f1019;
	sub.f32 	%f345, %f98, %f1018;
	mul.f32 	%f346, %f345, %f345;
	fma.rn.f32 	%f347, %f344, %f344, %f346;
	setp.leu.f32 	%p75, %f343, %f347;
	@%p75 bra 	$L__BB0_62;
$L__BB0_61:
	mov.b32 	%r645, 3;
	mov.f32 	%f1018, %f1088;
	mov.f32 	%f1019, %f1089;
$L__BB0_62:
	cvt.f64.f32 	%fd74, %f1095;
	cvt.f64.f32 	%fd75, %f97;
	sub.f64 	%fd76, %fd74, %fd75;
	cvt.f64.f32 	%fd77, %f1018;
	cvt.f64.f32 	%fd78, %f98;
	sub.f64 	%fd79, %fd77, %fd78;
	mul.f64 	%fd80, %fd76, %fd79;
	cvt.f64.f32 	%fd81, %f1019;
	sub.f64 	%fd82, %fd81, %fd75;
	cvt.f64.f32 	%fd83, %f1094;
	sub.f64 	%fd84, %fd83, %fd78;
	mul.f64 	%fd85, %fd82, %fd84;
	sub.f64 	%fd4, %fd80, %fd85;
	setp.gt.f64 	%p76, %fd4, 0d0000000000000000;
	@%p76 bra 	$L__BB0_65;
	setp.neu.f64 	%p77, %fd4, 0d0000000000000000;
	@%p77 bra 	$L__BB0_66;
	sub.f32 	%f348, %f97, %f1095;
	sub.f32 	%f349, %f98, %f1094;
	mul.f32 	%f350, %f349, %f349;
	fma.rn.f32 	%f351, %f348, %f348, %f350;
	sub.f32 	%f352, %f97, %f1019;
	sub.f32 	%f353, %f98, %f1018;
	mul.f32 	%f354, %f353, %f353;
	fma.rn.f32 	%f355, %f352, %f352, %f354;
	setp.leu.f32 	%p78, %f351, %f355;
	@%p78 bra 	$L__BB0_66;
$L__BB0_65:
	mov.b32 	%r645, 4;
	mov.f32 	%f1018, %f1094;
	mov.f32 	%f1019, %f1095;
$L__BB0_66:
	cvt.f64.f32 	%fd86, %f1101;
	cvt.f64.f32 	%fd87, %f97;
	sub.f64 	%fd88, %fd86, %fd87;
	cvt.f64.f32 	%fd89, %f1018;
	cvt.f64.f32 	%fd90, %f98;
	sub.f64 	%fd91, %fd89, %fd90;
	mul.f64 	%fd92, %fd88, %fd91;
	cvt.f64.f32 	%fd93, %f1019;
	sub.f64 	%fd94, %fd93, %fd87;
	cvt.f64.f32 	%fd95, %f1100;
	sub.f64 	%fd96, %fd95, %fd90;
	mul.f64 	%fd97, %fd94, %fd96;
	sub.f64 	%fd5, %fd92, %fd97;
	setp.gt.f64 	%p79, %fd5, 0d0000000000000000;
	@%p79 bra 	$L__BB0_69;
	setp.neu.f64 	%p80, %fd5, 0d0000000000000000;
	@%p80 bra 	$L__BB0_70;
	sub.f32 	%f356, %f97, %f1101;
	sub.f32 	%f357, %f98, %f1100;
	mul.f32 	%f358, %f357, %f357;
	fma.rn.f32 	%f359, %f356, %f356, %f358;
	sub.f32 	%f360, %f97, %f1019;
	sub.f32 	%f361, %f98, %f1018;
	mul.f32 	%f362, %f361, %f361;
	fma.rn.f32 	%f363, %f360, %f360, %f362;
	setp.leu.f32 	%p81, %f359, %f363;
	@%p81 bra 	$L__BB0_70;
$L__BB0_69:
	mov.b32 	%r645, 5;
	mov.f32 	%f1018, %f1100;
	mov.f32 	%f1019, %f1101;
$L__BB0_70:
	cvt.f64.f32 	%fd98, %f1107;
	cvt.f64.f32 	%fd99, %f97;
	sub.f64 	%fd100, %fd98, %fd99;
	cvt.f64.f32 	%fd101, %f1018;
	cvt.f64.f32 	%fd102, %f98;
	sub.f64 	%fd103, %fd101, %fd102;
	mul.f64 	%fd104, %fd100, %fd103;
	cvt.f64.f32 	%fd105, %f1019;
	sub.f64 	%fd106, %fd105, %fd99;
	cvt.f64.f32 	%fd107, %f1106;
	sub.f64 	%fd108, %fd107, %fd102;
	mul.f64 	%fd109, %fd106, %fd108;
	sub.f64 	%fd6, %fd104, %fd109;
	setp.gt.f64 	%p82, %fd6, 0d0000000000000000;
	@%p82 bra 	$L__BB0_73;
	setp.neu.f64 	%p83, %fd6, 0d0000000000000000;
	@%p83 bra 	$L__BB0_74;
	sub.f32 	%f364, %f97, %f1107;
	sub.f32 	%f365, %f98, %f1106;
	mul.f32 	%f366, %f365, %f365;
	fma.rn.f32 	%f367, %f364, %f364, %f366;
	sub.f32 	%f368, %f97, %f1019;
	sub.f32 	%f369, %f98, %f1018;
	mul.f32 	%f370, %f369, %f369;
	fma.rn.f32 	%f371, %f368, %f368, %f370;
	setp.leu.f32 	%p84, %f367, %f371;
	@%p84 bra 	$L__BB0_74;
$L__BB0_73:
	mov.b32 	%r645, 6;
	mov.f32 	%f1018, %f1106;
	mov.f32 	%f1019, %f1107;
$L__BB0_74:
	cvt.f64.f32 	%fd110, %f1113;
	cvt.f64.f32 	%fd111, %f97;
	sub.f64 	%fd112, %fd110, %fd111;
	cvt.f64.f32 	%fd113, %f1018;
	cvt.f64.f32 	%fd114, %f98;
	sub.f64 	%fd115, %fd113, %fd114;
	mul.f64 	%fd116, %fd112, %fd115;
	cvt.f64.f32 	%fd117, %f1019;
	sub.f64 	%fd118, %fd117, %fd111;
	cvt.f64.f32 	%fd119, %f1112;
	sub.f64 	%fd120, %fd119, %fd114;
	mul.f64 	%fd121, %fd118, %fd120;
	sub.f64 	%fd7, %fd116, %fd121;
	setp.gt.f64 	%p85, %fd7, 0d0000000000000000;
	@%p85 bra 	$L__BB0_77;
	setp.neu.f64 	%p86, %fd7, 0d0000000000000000;
	@%p86 bra 	$L__BB0_78;
	sub.f32 	%f372, %f97, %f1113;
	sub.f32 	%f373, %f98, %f1112;
	mul.f32 	%f374, %f373, %f373;
	fma.rn.f32 	%f375, %f372, %f372, %f374;
	sub.f32 	%f376, %f97, %f1019;
	sub.f32 	%f377, %f98, %f1018;
	mul.f32 	%f378, %f377, %f377;
	fma.rn.f32 	%f379, %f376, %f376, %f378;
	setp.leu.f32 	%p87, %f375, %f379;
	@%p87 bra 	$L__BB0_78;
$L__BB0_77:
	mov.b32 	%r645, 7;
	mov.f32 	%f1018, %f1112;
	mov.f32 	%f1019, %f1113;
$L__BB0_78:
	cvt.f64.f32 	%fd122, %f1117;
	cvt.f64.f32 	%fd123, %f97;
	sub.f64 	%fd124, %fd122, %fd123;
	cvt.f64.f32 	%fd125, %f1018;
	cvt.f64.f32 	%fd126, %f98;
	sub.f64 	%fd127, %fd125, %fd126;
	mul.f64 	%fd128, %fd124, %fd127;
	cvt.f64.f32 	%fd129, %f1019;
	sub.f64 	%fd130, %fd129, %fd123;
	cvt.f64.f32 	%fd131, %f1116;
	sub.f64 	%fd132, %fd131, %fd126;
	mul.f64 	%fd133, %fd130, %fd132;
	sub.f64 	%fd8, %fd128, %fd133;
	setp.gt.f64 	%p88, %fd8, 0d0000000000000000;
	mov.b32 	%r297, 8;
	mov.u32 	%r651, %r297;
	@%p88 bra 	$L__BB0_82;
	setp.neu.f64 	%p89, %fd8, 0d0000000000000000;
	mov.u32 	%r651, %r645;
	@%p89 bra 	$L__BB0_82;
	sub.f32 	%f380, %f97, %f1117;
	sub.f32 	%f381, %f98, %f1116;
	mul.f32 	%f382, %f381, %f381;
	fma.rn.f32 	%f383, %f380, %f380, %f382;
	sub.f32 	%f384, %f97, %f1019;
	sub.f32 	%f385, %f98, %f1018;
	mul.f32 	%f386, %f385, %f385;
	fma.rn.f32 	%f387, %f384, %f384, %f386;
	setp.leu.f32 	%p90, %f383, %f387;
	mov.u32 	%r651, %r645;
	@%p90 bra 	$L__BB0_82;
	mov.u32 	%r651, %r297;
$L__BB0_82:
	add.s32 	%r643, %r13, 1;
	mul.wide.u32 	%rd96, %r13, 4;
	add.s64 	%rd97, %rd1, %rd96;
	st.local.u32 	[%rd97+4], %r651;
	setp.ne.s32 	%p91, %r651, %r11;
	@%p91 bra 	$L__BB0_50;
	add.s32 	%r23, %r13, 2;
	and.b32  	%r24, %r23, 3;
	setp.lt.u32 	%p92, %r13, 2;
	mov.b32 	%r654, 0;
	@%p92 bra 	$L__BB0_86;
	and.b32  	%r654, %r23, -4;
	mov.b32 	%r652, 0;
$L__BB0_85:
	mul.wide.u32 	%rd98, %r652, 8;
	add.s64 	%rd99, %rd10, %rd98;
	mul.wide.u32 	%rd100, %r652, 4;
	add.s64 	%rd101, %rd1, %rd100;
	ld.local.v4.u32 	{%r301, %r302, %r303, %r304}, [%rd101];
	mul.wide.s32 	%rd102, %r301, 8;
	add.s64 	%rd103, %rd6, %rd102;
	ld.local.v2.f32 	{%f388, %f389}, [%rd103];
	mul.wide.s32 	%rd104, %r302, 8;
	add.s64 	%rd105, %rd6, %rd104;
	ld.local.v2.f32 	{%f390, %f391}, [%rd105];
	st.local.v4.f32 	[%rd99], {%f388, %f389, %f390, %f391};
	mul.wide.s32 	%rd106, %r303, 8;
	add.s64 	%rd107, %rd6, %rd106;
	ld.local.v2.f32 	{%f392, %f393}, [%rd107];
	mul.wide.s32 	%rd108, %r304, 8;
	add.s64 	%rd109, %rd6, %rd108;
	ld.local.v2.f32 	{%f394, %f395}, [%rd109];
	st.local.v4.f32 	[%rd99+16], {%f392, %f393, %f394, %f395};
	add.s32 	%r652, %r652, 4;
	setp.ne.s32 	%p93, %r652, %r654;
	@%p93 bra 	$L__BB0_85;
$L__BB0_86:
	setp.eq.s32 	%p94, %r24, 0;
	@%p94 bra 	$L__BB0_89;
	mov.b32 	%r655, 0;
$L__BB0_88:
	.pragma "nounroll";
	mul.wide.u32 	%rd110, %r654, 8;
	add.s64 	%rd111, %rd10, %rd110;
	mul.wide.u32 	%rd112, %r654, 4;
	add.s64 	%rd113, %rd1, %rd112;
	ld.local.u32 	%r306, [%rd113];
	mul.wide.s32 	%rd114, %r306, 8;
	add.s64 	%rd115, %rd6, %rd114;
	ld.local.v2.f32 	{%f396, %f397}, [%rd115];
	st.local.v2.f32 	[%rd111], {%f396, %f397};
	add.s32 	%r654, %r654, 1;
	add.s32 	%r655, %r655, 1;
	setp.ne.s32 	%p95, %r655, %r24;
	@%p95 bra 	$L__BB0_88;
$L__BB0_89:
	add.s32 	%r657, %r13, 3;
	mov.b32 	%r666, 0;
	st.local.u32 	[%rd1], %r666;
	cvt.f64.f32 	%fd136, %f942;
	cvt.f64.f32 	%fd138, %f69;
	cvt.f64.f32 	%fd141, %f70;
	cvt.f64.f32 	%fd143, %f943;
	mov.u32 	%r658, %r666;
$L__BB0_90:
	mov.u32 	%r36, %r658;
	mov.u32 	%r35, %r657;
	mul.wide.u32 	%rd116, %r666, 8;
	add.s64 	%rd117, %rd6, %rd116;
	ld.local.v2.f32 	{%f165, %f166}, [%rd117];
	cvt.f64.f32 	%fd134, %f165;
	cvt.f64.f32 	%fd135, %f166;
	sub.f64 	%fd137, %fd136, %fd134;
	sub.f64 	%fd139, %fd138, %fd135;
	mul.f64 	%fd140, %fd137, %fd139;
	sub.f64 	%fd142, %fd141, %fd134;
	sub.f64 	%fd144, %fd143, %fd135;
	mul.f64 	%fd145, %fd142, %fd144;
	sub.f64 	%fd9, %fd140, %fd145;
	setp.lt.f64 	%p96, %fd9, 0d0000000000000000;
	@%p96 bra 	$L__BB0_93;
	setp.neu.f64 	%p97, %fd9, 0d0000000000000000;
	mov.f32 	%f1084, %f69;
	mov.f32 	%f1085, %f70;
	mov.u32 	%r660, %r11;
	@%p97 bra 	$L__BB0_94;
	sub.f32 	%f398, %f165, %f942;
	sub.f32 	%f399, %f166, %f943;
	mul.f32 	%f400, %f399, %f399;
	fma.rn.f32 	%f401, %f398, %f398, %f400;
	sub.f32 	%f402, %f165, %f70;
	sub.f32 	%f403, %f166, %f69;
	mul.f32 	%f404, %f403, %f403;
	fma.rn.f32 	%f405, %f402, %f402, %f404;
	setp.leu.f32 	%p98, %f401, %f405;
	@%p98 bra 	$L__BB0_94;
$L__BB0_93:
	mov.b32 	%r660, 1;
	mov.f32 	%f1084, %f943;
	mov.f32 	%f1085, %f942;
$L__BB0_94:
	cvt.f64.f32 	%fd146, %f1083;
	cvt.f64.f32 	%fd147, %f165;
	sub.f64 	%fd148, %fd146, %fd147;
	cvt.f64.f32 	%fd149, %f1084;
	cvt.f64.f32 	%fd150, %f166;
	sub.f64 	%fd151, %fd149, %fd150;
	mul.f64 	%fd152, %fd148, %fd151;
	cvt.f64.f32 	%fd153, %f1085;
	sub.f64 	%fd154, %fd153, %fd147;
	cvt.f64.f32 	%fd155, %f1082;
	sub.f64 	%fd156, %fd155, %fd150;
	mul.f64 	%fd157, %fd154, %fd156;
	sub.f64 	%fd10, %fd152, %fd157;
	setp.lt.f64 	%p99, %fd10, 0d0000000000000000;
	@%p99 bra 	$L__BB0_97;
	setp.neu.f64 	%p100, %fd10, 0d0000000000000000;
	@%p100 bra 	$L__BB0_98;
	sub.f32 	%f406, %f165, %f1083;
	sub.f32 	%f407, %f166, %f1082;
	mul.f32 	%f408, %f407, %f407;
	fma.rn.f32 	%f409, %f406, %f406, %f408;
	sub.f32 	%f410, %f165, %f1085;
	sub.f32 	%f411, %f166, %f1084;
	mul.f32 	%f412, %f411, %f411;
	fma.rn.f32 	%f413, %f410, %f410, %f412;
	setp.leu.f32 	%p101, %f409, %f413;
	@%p101 bra 	$L__BB0_98;
$L__BB0_97:
	mov.b32 	%r660, 2;
	mov.f32 	%f1084, %f1082;
	mov.f32 	%f1085, %f1083;
$L__BB0_98:
	cvt.f64.f32 	%fd158, %f1089;
	cvt.f64.f32 	%fd159, %f165;
	sub.f64 	%fd160, %fd158, %fd159;
	cvt.f64.f32 	%fd161, %f1084;
	cvt.f64.f32 	%fd162, %f166;
	sub.f64 	%fd163, %fd161, %fd162;
	mul.f64 	%fd164, %fd160, %fd163;
	cvt.f64.f32 	%fd165, %f1085;
	sub.f64 	%fd166, %fd165, %fd159;
	cvt.f64.f32 	%fd167, %f1088;
	sub.f64 	%fd168, %fd167, %fd162;
	mul.f64 	%fd169, %fd166, %fd168;
	sub.f64 	%fd11, %fd164, %fd169;
	setp.lt.f64 	%p102, %fd11, 0d0000000000000000;
	@%p102 bra 	$L__BB0_101;
	setp.neu.f64 	%p103, %fd11, 0d0000000000000000;
	@%p103 bra 	$L__BB0_102;
	sub.f32 	%f414, %f165, %f1089;
	sub.f32 	%f415, %f166, %f1088;
	mul.f32 	%f416, %f415, %f415;
	fma.rn.f32 	%f417, %f414, %f414, %f416;
	sub.f32 	%f418, %f165, %f1085;
	sub.f32 	%f419, %f166, %f1084;
	mul.f32 	%f420, %f419, %f419;
	fma.rn.f32 	%f421, %f418, %f418, %f420;
	setp.leu.f32 	%p104, %f417, %f421;
	@%p104 bra 	$L__BB0_102;
$L__BB0_101:
	mov.b32 	%r660, 3;
	mov.f32 	%f1084, %f1088;
	mov.f32 	%f1085, %f1089;
$L__BB0_102:
	cvt.f64.f32 	%fd170, %f1095;
	cvt.f64.f32 	%fd171, %f165;
	sub.f64 	%fd172, %fd170, %fd171;
	cvt.f64.f32 	%fd173, %f1084;
	cvt.f64.f32 	%fd174, %f166;
	sub.f64 	%fd175, %fd173, %fd174;
	mul.f64 	%fd176, %fd172, %fd175;
	cvt.f64.f32 	%fd177, %f1085;
	sub.f64 	%fd178, %fd177, %fd171;
	cvt.f64.f32 	%fd179, %f1094;
	sub.f64 	%fd180, %fd179, %fd174;
	mul.f64 	%fd181, %fd178, %fd180;
	sub.f64 	%fd12, %fd176, %fd181;
	setp.lt.f64 	%p105, %fd12, 0d0000000000000000;
	@%p105 bra 	$L__BB0_105;
	setp.neu.f64 	%p106, %fd12, 0d0000000000000000;
	@%p106 bra 	$L__BB0_106;
	sub.f32 	%f422, %f165, %f1095;
	sub.f32 	%f423, %f166, %f1094;
	mul.f32 	%f424, %f423, %f423;
	fma.rn.f32 	%f425, %f422, %f422, %f424;
	sub.f32 	%f426, %f165, %f1085;
	sub.f32 	%f427, %f166, %f1084;
	mul.f32 	%f428, %f427, %f427;
	fma.rn.f32 	%f429, %f426, %f426, %f428;
	setp.leu.f32 	%p107, %f425, %f429;
	@%p107 bra 	$L__BB0_106;
$L__BB0_105:
	mov.b32 	%r660, 4;
	mov.f32 	%f1084, %f1094;
	mov.f32 	%f1085, %f1095;
$L__BB0_106:
	cvt.f64.f32 	%fd182, %f1101;
	cvt.f64.f32 	%fd183, %f165;
	sub.f64 	%fd184, %fd182, %fd183;
	cvt.f64.f32 	%fd185, %f1084;
	cvt.f64.f32 	%fd186, %f166;
	sub.f64 	%fd187, %fd185, %fd186;
	mul.f64 	%fd188, %fd184, %fd187;
	cvt.f64.f32 	%fd189, %f1085;
	sub.f64 	%fd190, %fd189, %fd183;
	cvt.f64.f32 	%fd191, %f1100;
	sub.f64 	%fd192, %fd191, %fd186;
	mul.f64 	%fd193, %fd190, %fd192;
	sub.f64 	%fd13, %fd188, %fd193;
	setp.lt.f64 	%p108, %fd13, 0d0000000000000000;
	@%p108 bra 	$L__BB0_109;
	setp.neu.f64 	%p109, %fd13, 0d0000000000000000;
	@%p109 bra 	$L__BB0_110;
	sub.f32 	%f430, %f165, %f1101;
	sub.f32 	%f431, %f166, %f1100;
	mul.f32 	%f432, %f431, %f431;
	fma.rn.f32 	%f433, %f430, %f430, %f432;
	sub.f32 	%f434, %f165, %f1085;
	sub.f32 	%f435, %f166, %f1084;
	mul.f32 	%f436, %f435, %f435;
	fma.rn.f32 	%f437, %f434, %f434, %f436;
	setp.leu.f32 	%p110, %f433, %f437;
	@%p110 bra 	$L__BB0_110;
$L__BB0_109:
	mov.b32 	%r660, 5;
	mov.f32 	%f1084, %f1100;
	mov.f32 	%f1085, %f1101;
$L__BB0_110:
	cvt.f64.f32 	%fd194, %f1107;
	cvt.f64.f32 	%fd195, %f165;
	sub.f64 	%fd196, %fd194, %fd195;
	cvt.f64.f32 	%fd197, %f1084;
	cvt.f64.f32 	%fd198, %f166;
	sub.f64 	%fd199, %fd197, %fd198;
	mul.f64 	%fd200, %fd196, %fd199;
	cvt.f64.f32 	%fd201, %f1085;
	sub.f64 	%fd202, %fd201, %fd195;
	cvt.f64.f32 	%fd203, %f1106;
	sub.f64 	%fd204, %fd203, %fd198;
	mul.f64 	%fd205, %fd202, %fd204;
	sub.f64 	%fd14, %fd200, %fd205;
	setp.lt.f64 	%p111, %fd14, 0d0000000000000000;
	@%p111 bra 	$L__BB0_113;
	setp.neu.f64 	%p112, %fd14, 0d0000000000000000;
	@%p112 bra 	$L__BB0_114;
	sub.f32 	%f438, %f165, %f1107;
	sub.f32 	%f439, %f166, %f1106;
	mul.f32 	%f440, %f439, %f439;
	fma.rn.f32 	%f441, %f438, %f438, %f440;
	sub.f32 	%f442, %f165, %f1085;
	sub.f32 	%f443, %f166, %f1084;
	mul.f32 	%f444, %f443, %f443;
	fma.rn.f32 	%f445, %f442, %f442, %f444;
	setp.leu.f32 	%p113, %f441, %f445;
	@%p113 bra 	$L__BB0_114;
$L__BB0_113:
	mov.b32 	%r660, 6;
	mov.f32 	%f1084, %f1106;
	mov.f32 	%f1085, %f1107;
$L__BB0_114:
	cvt.f64.f32 	%fd206, %f1113;
	cvt.f64.f32 	%fd207, %f165;
	sub.f64 	%fd208, %fd206, %fd207;
	cvt.f64.f32 	%fd209, %f1084;
	cvt.f64.f32 	%fd210, %f166;
	sub.f64 	%fd211, %fd209, %fd210;
	mul.f64 	%fd212, %fd208, %fd211;
	cvt.f64.f32 	%fd213, %f1085;
	sub.f64 	%fd214, %fd213, %fd207;
	cvt.f64.f32 	%fd215, %f1112;
	sub.f64 	%fd216, %fd215, %fd210;
	mul.f64 	%fd217, %fd214, %fd216;
	sub.f64 	%fd15, %fd212, %fd217;
	setp.lt.f64 	%p114, %fd15, 0d0000000000000000;
	@%p114 bra 	$L__BB0_117;
	setp.neu.f64 	%p115, %fd15, 0d0000000000000000;
	@%p115 bra 	$L__BB0_118;
	sub.f32 	%f446, %f165, %f1113;
	sub.f32 	%f447, %f166, %f1112;
	mul.f32 	%f448, %f447, %f447;
	fma.rn.f32 	%f449, %f446, %f446, %f448;
	sub.f32 	%f450, %f165, %f1085;
	sub.f32 	%f451, %f166, %f1084;
	mul.f32 	%f452, %f451, %f451;
	fma.rn.f32 	%f453, %f450, %f450, %f452;
	setp.leu.f32 	%p116, %f449, %f453;
	@%p116 bra 	$L__BB0_118;
$L__BB0_117:
	mov.b32 	%r660, 7;
	mov.f32 	%f1084, %f1112;
	mov.f32 	%f1085, %f1113;
$L__BB0_118:
	cvt.f64.f32 	%fd218, %f1117;
	cvt.f64.f32 	%fd219, %f165;
	sub.f64 	%fd220, %fd218, %fd219;
	cvt.f64.f32 	%fd221, %f1084;
	cvt.f64.f32 	%fd222, %f166;
	sub.f64 	%fd223, %fd221, %fd222;
	mul.f64 	%fd224, %fd220, %fd223;
	cvt.f64.f32 	%fd225, %f1085;
	sub.f64 	%fd226, %fd225, %fd219;
	cvt.f64.f32 	%fd227, %f1116;
	sub.f64 	%fd228, %fd227, %fd222;
	mul.f64 	%fd229, %fd226, %fd228;
	sub.f64 	%fd16, %fd224, %fd229;
	setp.lt.f64 	%p117, %fd16, 0d0000000000000000;
	mov.b32 	%r315, 8;
	mov.u32 	%r666, %r315;
	@%p117 bra 	$L__BB0_122;
	setp.neu.f64 	%p118, %fd16, 0d0000000000000000;
	mov.u32 	%r666, %r660;
	@%p118 bra 	$L__BB0_122;
	sub.f32 	%f454, %f165, %f1117;
	sub.f32 	%f455, %f166, %f1116;
	mul.f32 	%f456, %f455, %f455;
	fma.rn.f32 	%f457, %f454, %f454, %f456;
	sub.f32 	%f458, %f165, %f1085;
	sub.f32 	%f459, %f166, %f1084;
	mul.f32 	%f460, %f459, %f459;
	fma.rn.f32 	%f461, %f458, %f458, %f460;
	setp.leu.f32 	%p119, %f457, %f461;
	mov.u32 	%r666, %r660;
	@%p119 bra 	$L__BB0_122;
	mov.u32 	%r666, %r315;
$L__BB0_122:
	add.s32 	%r658, %r36, 1;
	mul.wide.u32 	%rd118, %r36, 4;
	add.s64 	%rd119, %rd1, %rd118;
	st.local.u32 	[%rd119+4], %r666;
	setp.ne.s32 	%p120, %r666, %r11;
	add.s32 	%r317, %r13, %r658;
	add.s32 	%r657, %r317, 3;
	@%p120 bra 	$L__BB0_90;
	and.b32  	%r47, %r658, 3;
	setp.eq.s32 	%p121, %r47, 0;
	mov.u32 	%r669, %r658;
	@%p121 bra 	$L__BB0_126;
	mov.b32 	%r668, 0;
	mov.u32 	%r669, %r658;
$L__BB0_125:
	.pragma "nounroll";
	add.s32 	%r669, %r669, -1;
	mul.wide.u32 	%rd120, %r669, 8;
	add.s64 	%rd121, %rd11, %rd120;
	mul.wide.u32 	%rd122, %r669, 4;
	add.s64 	%rd123, %rd1, %rd122;
	ld.local.u32 	%r319, [%rd123];
	mul.wide.s32 	%rd124, %r319, 8;
	add.s64 	%rd125, %rd6, %rd124;
	ld.local.v2.f32 	{%f462, %f463}, [%rd125];
	st.local.v2.f32 	[%rd121], {%f462, %f463};
	add.s32 	%r668, %r668, 1;
	setp.ne.s32 	%p122, %r668, %r47;
	@%p122 bra 	$L__BB0_125;
$L__BB0_126:
	setp.lt.u32 	%p123, %r36, 3;
	@%p123 bra 	$L__BB0_127;
	bra.uni 	$L__BB0_331;
$L__BB0_127:
	add.s32 	%r53, %r13, 1;
	add.s32 	%r54, %r658, %r53;
	add.s32 	%r328, %r13, %r36;
	add.s32 	%r55, %r328, 2;
	max.u32 	%r56, %r55, 1;
	and.b32  	%r57, %r56, 3;
	setp.lt.u32 	%p125, %r55, 4;
	mov.b32 	%r672, 0;
	@%p125 bra 	$L__BB0_142;
	and.b32  	%r672, %r56, -4;
	mov.b32 	%r671, 0;
$L__BB0_129:
	setp.gt.u32 	%p126, %r671, %r53;
	sub.s32 	%r330, %r54, %r671;
	mul.wide.s32 	%rd150, %r330, 8;
	add.s64 	%rd12, %rd11, %rd150;
	@%p126 bra 	$L__BB0_131;
	mul.wide.u32 	%rd151, %r671, 8;
	add.s64 	%rd152, %rd6, %rd151;
	add.s64 	%rd153, %rd10, %rd151;
	ld.local.v2.f32 	{%f472, %f473}, [%rd153];
	st.local.v2.f32 	[%rd152], {%f472, %f473};
	bra.uni 	$L__BB0_132;
$L__BB0_131:
	mul.wide.u32 	%rd154, %r671, 8;
	add.s64 	%rd155, %rd6, %rd154;
	ld.local.v2.f32 	{%f474, %f475}, [%rd12];
	st.local.v2.f32 	[%rd155], {%f474, %f475};
$L__BB0_132:
	setp.gt.u32 	%p127, %r671, %r13;
	mul.wide.u32 	%rd156, %r671, 8;
	add.s64 	%rd13, %rd6, %rd156;
	add.s64 	%rd14, %rd10, %rd156;
	@%p127 bra 	$L__BB0_134;
	ld.local.v2.f32 	{%f476, %f477}, [%rd14+8];
	st.local.v2.f32 	[%rd13+8], {%f476, %f477};
	bra.uni 	$L__BB0_135;
$L__BB0_134:
	ld.local.v2.f32 	{%f478, %f479}, [%rd12+-8];
	st.local.v2.f32 	[%rd13+8], {%f478, %f479};
$L__BB0_135:
	add.s32 	%r331, %r671, 2;
	setp.gt.u32 	%p128, %r331, %r53;
	@%p128 bra 	$L__BB0_137;
	ld.local.v2.f32 	{%f480, %f481}, [%rd14+16];
	st.local.v2.f32 	[%rd13+16], {%f480, %f481};
	bra.uni 	$L__BB0_138;
$L__BB0_137:
	ld.local.v2.f32 	{%f482, %f483}, [%rd12+-16];
	st.local.v2.f32 	[%rd13+16], {%f482, %f483};
$L__BB0_138:
	add.s32 	%r332, %r671, 3;
	setp.gt.u32 	%p129, %r332, %r53;
	@%p129 bra 	$L__BB0_140;
	ld.local.v2.f32 	{%f484, %f485}, [%rd14+24];
	st.local.v2.f32 	[%rd13+24], {%f484, %f485};
	bra.uni 	$L__BB0_141;
$L__BB0_140:
	ld.local.v2.f32 	{%f486, %f487}, [%rd12+-24];
	st.local.v2.f32 	[%rd13+24], {%f486, %f487};
$L__BB0_141:
	add.s32 	%r671, %r671, 4;
	setp.ne.s32 	%p130, %r671, %r672;
	@%p130 bra 	$L__BB0_129;
$L__BB0_142:
	setp.eq.s32 	%p131, %r57, 0;
	@%p131 bra 	$L__BB0_148;
	mov.b32 	%r674, 0;
$L__BB0_144:
	.pragma "nounroll";
	setp.gt.u32 	%p132, %r672, %r53;
	@%p132 bra 	$L__BB0_146;
	mul.wide.u32 	%rd157, %r672, 8;
	add.s64 	%rd158, %rd6, %rd157;
	add.s64 	%rd159, %rd10, %rd157;
	ld.local.v2.f32 	{%f488, %f489}, [%rd159];
	st.local.v2.f32 	[%rd158], {%f488, %f489};
	bra.uni 	$L__BB0_147;
$L__BB0_146:
	mul.wide.u32 	%rd160, %r672, 8;
	add.s64 	%rd161, %rd6, %rd160;
	sub.s32 	%r334, %r54, %r672;
	mul.wide.s32 	%rd162, %r334, 8;
	add.s64 	%rd163, %rd11, %rd162;
	ld.local.v2.f32 	{%f490, %f491}, [%rd163];
	st.local.v2.f32 	[%rd161], {%f490, %f491};
$L__BB0_147:
	add.s32 	%r672, %r672, 1;
	add.s32 	%r674, %r674, 1;
	setp.ne.s32 	%p133, %r674, %r57;
	@%p133 bra 	$L__BB0_144;
$L__BB0_148:
	setp.lt.u32 	%p134, %r55, 4;
	mov.b32 	%r677, 0;
	@%p134 bra 	$L__BB0_151;
	and.b32  	%r677, %r56, -4;
	mov.b32 	%r675, 0;
$L__BB0_150:
	mul.wide.u32 	%rd164, %r675, 8;
	add.s64 	%rd165, %rd6, %rd164;
	ld.local.v4.f32 	{%f492, %f493, %f494, %f495}, [%rd165];
	add.s64 	%rd166, %rd11, %rd164;
	st.local.v4.f32 	[%rd166], {%f492, %f493, %f494, %f495};
	ld.local.v4.f32 	{%f496, %f497, %f498, %f499}, [%rd165+16];
	st.local.v4.f32 	[%rd166+16], {%f496, %f497, %f498, %f499};
	add.s32 	%r675, %r675, 4;
	setp.ne.s32 	%p135, %r675, %r677;
	@%p135 bra 	$L__BB0_150;
$L__BB0_151:
	setp.eq.s32 	%p136, %r57, 0;
	@%p136 bra 	$L__BB0_154;
	mov.b32 	%r678, 0;
$L__BB0_153:
	.pragma "nounroll";
	mul.wide.u32 	%rd167, %r677, 8;
	add.s64 	%rd168, %rd6, %rd167;
	ld.local.v2.f32 	{%f500, %f501}, [%rd168];
	add.s64 	%rd169, %rd11, %rd167;
	st.local.v2.f32 	[%rd169], {%f500, %f501};
	add.s32 	%r677, %r677, 1;
	add.s32 	%r678, %r678, 1;
	setp.ne.s32 	%p137, %r678, %r57;
	@%p137 bra 	$L__BB0_153;
$L__BB0_154:
	ld.local.v2.f32 	{%f502, %f503}, [%rd6];
	add.s32 	%r339, %r36, %r53;
	mul.wide.u32 	%rd170, %r339, 8;
	add.s64 	%rd171, %rd11, %rd170;
	st.local.v2.f32 	[%rd171+8], {%f502, %f503};
	and.b32  	%r76, %r35, 3;
	setp.lt.u32 	%p138, %r55, 3;
	mov.b32 	%r681, 0;
	@%p138 bra 	$L__BB0_157;
	and.b32  	%r681, %r35, -4;
	mov.b32 	%r679, 0;
$L__BB0_156:
	mul.wide.u32 	%rd172, %r679, 8;
	add.s64 	%rd173, %rd11, %rd172;
	.pragma "used_bytes_mask 3855";
	ld.local.v4.f32 	{%f504, %f505, %f506, %f507}, [%rd173];
	mul.wide.u32 	%rd174, %r679, 4;
	add.s64 	%rd175, %rd5, %rd174;
	.pragma "used_bytes_mask 3855";
	ld.local.v4.f32 	{%f508, %f509, %f510, %f511}, [%rd173+16];
	st.local.v4.f32 	[%rd175], {%f504, %f506, %f508, %f510};
	add.s32 	%r679, %r679, 4;
	setp.ne.s32 	%p139, %r679, %r681;
	@%p139 bra 	$L__BB0_156;
$L__BB0_157:
	setp.eq.s32 	%p140, %r76, 0;
	@%p140 bra 	$L__BB0_160;
	mov.b32 	%r682, 0;
$L__BB0_159:
	.pragma "nounroll";
	mul.wide.u32 	%rd176, %r681, 8;
	add.s64 	%rd177, %rd11, %rd176;
	ld.local.f32 	%f512, [%rd177];
	mul.wide.u32 	%rd178, %r681, 4;
	add.s64 	%rd179, %rd5, %rd178;
	st.local.f32 	[%rd179], %f512;
	add.s32 	%r681, %r681, 1;
	add.s32 	%r682, %r682, 1;
	setp.ne.s32 	%p141, %r682, %r76;
	@%p141 bra 	$L__BB0_159;
$L__BB0_160:
	setp.lt.u32 	%p142, %r55, 3;
	mov.b32 	%r685, 0;
	@%p142 bra 	$L__BB0_163;
	and.b32  	%r685, %r35, -4;
	mov.b32 	%r683, 0;
$L__BB0_162:
	mul.wide.u32 	%rd180, %r683, 8;
	add.s64 	%rd181, %rd11, %rd180;
	ld.local.f32 	%f513, [%rd181+4];
	mul.wide.u32 	%rd182, %r683, 4;
	add.s64 	%rd183, %rd5, %rd182;
	ld.local.f32 	%f514, [%rd181+12];
	.pragma "used_bytes_mask 61680";
	ld.local.v4.f32 	{%f515, %f516, %f517, %f518}, [%rd181+16];
	st.local.v4.f32 	[%rd183+80], {%f513, %f514, %f516, %f518};
	add.s32 	%r683, %r683, 4;
	setp.ne.s32 	%p143, %r683, %r685;
	@%p143 bra 	$L__BB0_162;
$L__BB0_163:
	setp.eq.s32 	%p144, %r76, 0;
	@%p144 bra 	$L__BB0_166;
	mov.b32 	%r686, 0;
$L__BB0_165:
	.pragma "nounroll";
	mul.wide.u32 	%rd184, %r685, 8;
	add.s64 	%rd185, %rd11, %rd184;
	ld.local.f32 	%f519, [%rd185+4];
	mul.wide.u32 	%rd186, %r685, 4;
	add.s64 	%rd187, %rd5, %rd186;
	st.local.f32 	[%rd187+80], %f519;
	add.s32 	%r685, %r685, 1;
	add.s32 	%r686, %r686, 1;
	setp.ne.s32 	%p145, %r686, %r76;
	@%p145 bra 	$L__BB0_165;
$L__BB0_166:
	setp.lt.u32 	%p146, %r55, 4;
	mov.b32 	%r689, 0;
	@%p146 bra 	$L__BB0_169;
	and.b32  	%r689, %r56, -4;
	ld.local.v2.f32 	{%f1119, %f1118}, [%rd11];
	mov.b32 	%r687, 0;
$L__BB0_168:
	mul.wide.u32 	%rd188, %r687, 8;
	add.s64 	%rd189, %rd11, %rd188;
	ld.local.v2.f32 	{%f520, %f521}, [%rd189+8];
	sub.f32 	%f522, %f520, %f1119;
	add.s64 	%rd190, %rd6, %rd188;
	sub.f32 	%f523, %f521, %f1118;
	ld.local.v4.f32 	{%f524, %f525, %f526, %f527}, [%rd189+16];
	sub.f32 	%f528, %f524, %f520;
	sub.f32 	%f529, %f525, %f521;
	st.local.v4.f32 	[%rd190], {%f522, %f523, %f528, %f529};
	sub.f32 	%f530, %f526, %f524;
	sub.f32 	%f531, %f527, %f525;
	add.s32 	%r687, %r687, 4;
	ld.local.v2.f32 	{%f1119, %f1118}, [%rd189+32];
	sub.f32 	%f532, %f1119, %f526;
	sub.f32 	%f533, %f1118, %f527;
	st.local.v4.f32 	[%rd190+16], {%f530, %f531, %f532, %f533};
	setp.ne.s32 	%p147, %r687, %r689;
	@%p147 bra 	$L__BB0_168;
$L__BB0_169:
	setp.eq.s32 	%p148, %r57, 0;
	@%p148 bra 	$L__BB0_172;
	mul.wide.u32 	%rd191, %r689, 8;
	add.s64 	%rd192, %rd11, %rd191;
	ld.local.v2.f32 	{%f1121, %f1120}, [%rd192];
	mov.b32 	%r690, 0;
$L__BB0_171:
	.pragma "nounroll";
	add.s32 	%r99, %r689, 1;
	mul.wide.u32 	%rd193, %r689, 8;
	add.s64 	%rd194, %rd11, %rd193;
	ld.local.v2.f32 	{%f217, %f218}, [%rd194+8];
	sub.f32 	%f534, %f217, %f1121;
	add.s64 	%rd195, %rd6, %rd193;
	sub.f32 	%f535, %f218, %f1120;
	st.local.v2.f32 	[%rd195], {%f534, %f535};
	add.s32 	%r690, %r690, 1;
	setp.ne.s32 	%p149, %r690, %r57;
	mov.f32 	%f1120, %f218;
	mov.f32 	%f1121, %f217;
	mov.u32 	%r689, %r99;
	@%p149 bra 	$L__BB0_171;
$L__BB0_172:
	mov.f64 	%fd230, 0d3FF921FB40000000;
	{
	.reg .b32 %temp; 
	mov.b64 	{%temp, %r349}, %fd230;
	}
	and.b32  	%r101, %r349, 2147483647;
	{
	.reg .b32 %temp; 
	mov.b64 	{%r350, %temp}, %fd230;
	}
	mov.b64 	%fd17, {%r350, %r101};
	{
	.reg .b32 %temp; 
	mov.b64 	{%temp, %r351}, %fd17;
	}
	shr.u32 	%r352, %r351, 20;
	setp.lt.u32 	%p150, %r351, 1048576;
	mul.f64 	%fd231, %fd17, 0d4350000000000000;
	{
	.reg .b32 %temp; 
	mov.b64 	{%temp, %r353}, %fd231;
	}
	shr.u32 	%r354, %r353, 20;
	add.s32 	%r355, %r352, %r354;
	add.s32 	%r356, %r355, -54;
	selp.f64 	%fd232, %fd231, %fd17, %p150;
	selp.b32 	%r102, %r356, %r352, %p150;
	mov.b64 	%rd196, %fd232;
	and.b64  	%rd197, %rd196, 4503599627370495;
	or.b64  	%rd15, %rd197, 4503599627370496;
	mov.b32 	%r691, 0;
$L__BB0_173:
	mul.wide.u32 	%rd198, %r691, 8;
	add.s64 	%rd199, %rd6, %rd198;
	ld.local.v2.f32 	{%f536, %f537}, [%rd199];
	cvt.f64.f32 	%fd18, %f537;
	cvt.f64.f32 	%fd19, %f536;
	abs.f64 	%fd20, %fd19;
	abs.f64 	%fd21, %fd18;
	setp.leu.f64 	%p151, %fd21, %fd20;
	setp.gt.f64 	%p152, %fd21, %fd20;
	selp.f64 	%fd22, %fd21, %fd20, %p152;
	selp.f64 	%fd233, %fd20, %fd21, %p152;
	div.rn.f64 	%fd234, %fd233, %fd22;
	mul.f64 	%fd235, %fd234, %fd234;
	fma.rn.f64 	%fd236, %fd235, 0dBEF53E1D2A25FF7E, 0d3F2D3B63DBB65B49;
	fma.rn.f64 	%fd237, %fd236, %fd235, 0dBF5312788DDE082E;
	fma.rn.f64 	%fd238, %fd237, %fd235, 0d3F6F9690C8249315;
	fma.rn.f64 	%fd239, %fd238, %fd235, 0dBF82CF5AABC7CF0D;
	fma.rn.f64 	%fd240, %fd239, %fd235, 0d3F9162B0B2A3BFDE;
	fma.rn.f64 	%fd241, %fd240, %fd235, 0dBF9A7256FEB6FC6B;
	fma.rn.f64 	%fd242, %fd241, %fd235, 0d3FA171560CE4A489;
	fma.rn.f64 	%fd243, %fd242, %fd235, 0dBFA4F44D841450E4;
	fma.rn.f64 	%fd244, %fd243, %fd235, 0d3FA7EE3D3F36BB95;
	fma.rn.f64 	%fd245, %fd244, %fd235, 0dBFAAD32AE04A9FD1;
	fma.rn.f64 	%fd246, %fd245, %fd235, 0d3FAE17813D66954F;
	fma.rn.f64 	%fd247, %fd246, %fd235, 0dBFB11089CA9A5BCD;
	fma.rn.f64 	%fd248, %fd247, %fd235, 0d3FB3B12B2DB51738;
	fma.rn.f64 	%fd249, %fd248, %fd235, 0dBFB745D022F8DC5C;
	fma.rn.f64 	%fd250, %fd249, %fd235, 0d3FBC71C709DFE927;
	fma.rn.f64 	%fd251, %fd250, %fd235, 0dBFC2492491FA1744;
	fma.rn.f64 	%fd252, %fd251, %fd235, 0d3FC99999999840D2;
	fma.rn.f64 	%fd253, %fd252, %fd235, 0dBFD555555555544C;
	mul.f64 	%fd254, %fd235, %fd253;
	fma.rn.f64 	%fd23, %fd254, %fd234, %fd234;
	@%p151 bra 	$L__BB0_175;
	{
	.reg .b32 %temp; 
	mov.b64 	{%temp, %r358}, %fd19;
	}
	setp.lt.s32 	%p154, %r358, 0;
	neg.f64 	%fd257, %fd23;
	selp.f64 	%fd258, %fd23, %fd257, %p154;
	add.f64 	%fd285, %fd258, 0d3FF921FB54442D18;
	bra.uni 	$L__BB0_176;
$L__BB0_175:
	{
	.reg .b32 %temp; 
	mov.b64 	{%temp, %r357}, %fd19;
	}
	setp.lt.s32 	%p153, %r357, 0;
	mov.f64 	%fd255, 0d400921FB54442D18;
	sub.f64 	%fd256, %fd255, %fd23;
	selp.f64 	%fd285, %fd256, %fd23, %p153;
$L__BB0_176:
	setp.neu.f64 	%p155, %fd22, 0d0000000000000000;
	@%p155 bra 	$L__BB0_178;
	{
	.reg .b32 %temp; 
	mov.b64 	{%temp, %r360}, %fd19;
	}
	setp.lt.s32 	%p158, %r360, 0;
	selp.f64 	%fd286, 0d400921FB54442D18, 0d0000000000000000, %p158;
	bra.uni 	$L__BB0_179;
$L__BB0_178:
	setp.eq.f64 	%p156, %fd20, %fd21;
	{
	.reg .b32 %temp; 
	mov.b64 	{%temp, %r359}, %fd19;
	}
	setp.lt.s32 	%p157, %r359, 0;
	selp.f64 	%fd259, 0d4002D97C7F3321D2, 0d3FE921FB54442D18, %p157;
	selp.f64 	%fd286, %fd259, %fd285, %p156;
$L__BB0_179:
	add.rn.f64 	%fd260, %fd20, %fd21;
	setp.nan.f64 	%p159, %fd260, %fd260;
	copysign.f64 	%fd261, %fd18, %fd286;
	selp.f64 	%fd262, %fd260, %fd261, %p159;
	cvt.rn.f32.f64 	%f219, %fd262;
	setp.ltu.f32 	%p160, %f219, 0f00000000;
	@%p160 bra 	$L__BB0_196;
	cvt.f64.f32 	%fd30, %f219;
	{
	.reg .b32 %temp; 
	mov.b64 	{%temp, %r362}, %fd30;
	}
	and.b32  	%r363, %r362, 2147483647;
	{
	.reg .b32 %temp; 
	mov.b64 	{%r364, %temp}, %fd30;
	}
	mov.b64 	%fd287, {%r364, %r363};
	max.u32 	%r365, %r363, %r101;
	setp.lt.u32 	%p161, %r365, 2146435072;
	@%p161 bra 	$L__BB0_184;
	setp.num.f64 	%p169, %fd17, %fd17;
	setp.num.f64 	%p170, %fd287, %fd287;
	and.pred  	%p171, %p170, %p169;
	@%p171 bra 	$L__BB0_183;
	mov.f64 	%fd268, 0d3FF921FB40000000;
	add.rn.f64 	%fd288, %fd30, %fd268;
	bra.uni 	$L__BB0_195;
$L__BB0_183:
	setp.eq.f64 	%p172, %fd287, 0d7FF0000000000000;
	selp.f64 	%fd288, 0dFFF8000000000000, %fd30, %p172;
	bra.uni 	$L__BB0_195;
$L__BB0_184:
	setp.eq.f64 	%p162, %fd17, 0d0000000000000000;
	mov.f64 	%fd288, 0dFFF8000000000000;
	@%p162 bra 	$L__BB0_195;
	setp.ltu.f64 	%p163, %fd287, %fd17;
	mov.f64 	%fd288, %fd30;
	@%p163 bra 	$L__BB0_195;
	{
	.reg .b32 %temp; 
	mov.b64 	{%temp, %r366}, %fd287;
	}
	shr.u32 	%r692, %r366, 20;
	setp.gt.u32 	%p164, %r366, 1048575;
	@%p164 bra 	$L__BB0_188;
	mul.f64 	%fd287, %fd287, 0d4350000000000000;
	{
	.reg .b32 %temp; 
	mov.b64 	{%temp, %r367}, %fd287;
	}
	shr.u32 	%r368, %r367, 20;
	add.s32 	%r369, %r692, %r368;
	add.s32 	%r692, %r369, -54;
$L__BB0_188:
	mov.b64 	%rd200, %fd287;
	and.b64  	%rd201, %rd200, 4503599627370495;
	or.b64  	%rd320, %rd201, 4503599627370496;
	sub.s32 	%r693, %r692, %r102;
$L__BB0_189:
	sub.s64 	%rd202, %rd320, %rd15;
	mov.b64 	%fd264, %rd202;
	{
	.reg .b32 %temp; 
	mov.b64 	{%temp, %r370}, %fd264;
	}
	setp.lt.s32 	%p165, %r370, 0;
	selp.b64 	%rd18, %rd320, %rd202, %p165;
	shl.b64 	%rd320, %rd18, 1;
	add.s32 	%r109, %r693, -1;
	setp.gt.s32 	%p166, %r693, 0;
	mov.u32 	%r693, %r109;
	@%p166 bra 	$L__BB0_189;
	and.b64  	%rd20, %rd18, 9223372036854775807;
	setp.eq.s64 	%p167, %rd20, 0;
	mov.b64 	%rd321, 0;
	@%p167 bra 	$L__BB0_194;
	mov.b64 	%fd265, %rd20;
	mul.f64 	%fd266, %fd265, 0d4350000000000000;
	{
	.reg .b32 %temp; 
	mov.b64 	{%temp, %r371}, %fd266;
	}
	shr.u32 	%r372, %r371, 20;
	sub.s32 	%r373, 55, %r372;
	sub.s32 	%r110, %r102, %r373;
	shl.b64 	%rd21, %rd20, %r373;
	setp.gt.s32 	%p168, %r110, 0;
	@%p168 bra 	$L__BB0_193;
	sub.s32 	%r375, 1, %r110;
	shr.u64 	%rd321, %rd21, %r375;
	bra.uni 	$L__BB0_194;
$L__BB0_193:
	add.s32 	%r374, %r110, -1;
	cvt.u64.u32 	%rd204, %r374;
	shl.b64 	%rd205, %rd204, 52;
	add.s64 	%rd321, %rd205, %rd21;
$L__BB0_194:
	mov.b64 	%fd267, %rd321;
	copysign.f64 	%fd288, %fd30, %fd267;
$L__BB0_195:
	cvt.rn.f32.f64 	%f1122, %fd288;
	bra.uni 	$L__BB0_197;
$L__BB0_196:
	div.rn.f32 	%f538, %f219, 0f3FC90FDA;
	add.f32 	%f539, %f538, 0fBF800000;
	cvt.rzi.s32.f32 	%r376, %f539;
	cvt.rn.f32.s32 	%f540, %r376;
	mul.f32 	%f541, %f540, 0f3FC90FDA;
	sub.f32 	%f1122, %f219, %f541;
$L__BB0_197:
	mul.wide.u32 	%rd206, %r691, 4;
	add.s64 	%rd207, %rd7, %rd206;
	st.local.f32 	[%rd207], %f1122;
	add.s32 	%r691, %r691, 1;
	setp.ne.s32 	%p173, %r691, %r56;
	@%p173 bra 	$L__BB0_173;
	ld.local.f32 	%f542, [%rd7];
	st.local.f32 	[%rd8], %f542;
	setp.lt.u32 	%p174, %r54, 2;
	mov.b32 	%r709, 1;
	@%p174 bra 	$L__BB0_218;
	mov.b32 	%r709, 1;
	mov.u32 	%r695, %r709;
$L__BB0_200:
	setp.gt.s32 	%p175, %r709, 0;
	@%p175 bra 	$L__BB0_203;
	mul.wide.u32 	%rd208, %r695, 4;
	add.s64 	%rd209, %rd7, %rd208;
	ld.local.f32 	%f1123, [%rd209];
$L__BB0_202:
	mul.wide.s32 	%rd219, %r709, 4;
	add.s64 	%rd220, %rd8, %rd219;
	st.local.f32 	[%rd220], %f1123;
	add.s32 	%r709, %r709, 1;
	bra.uni 	$L__BB0_217;
$L__BB0_203:
	mul.wide.u32 	%rd210, %r695, 4;
	add.s64 	%rd211, %rd7, %rd210;
	ld.local.f32 	%f1123, [%rd211];
	and.b32  	%r114, %r709, 15;
	setp.lt.u32 	%p176, %r709, 16;
	mov.b32 	%r708, 0;
	mov.u32 	%r701, %r708;
	@%p176 bra 	$L__BB0_206;
	and.b32  	%r701, %r709, 2147483632;
	mov.b32 	%r708, 0;
	mov.u32 	%r698, %r708;
$L__BB0_205:
	.pragma "nounroll";
	mul.wide.u32 	%rd212, %r698, 4;
	add.s64 	%rd213, %rd8, %rd212;
	ld.local.v4.f32 	{%f543, %f544, %f545, %f546}, [%rd213];
	setp.eq.f32 	%p177, %f1123, %f543;
	selp.u32 	%r382, 1, 0, %p177;
	add.s32 	%r383, %r708, %r382;
	setp.eq.f32 	%p178, %f1123, %f544;
	selp.u32 	%r384, 1, 0, %p178;
	add.s32 	%r385, %r383, %r384;
	setp.eq.f32 	%p179, %f1123, %f545;
	selp.u32 	%r386, 1, 0, %p179;
	add.s32 	%r387, %r385, %r386;
	setp.eq.f32 	%p180, %f1123, %f546;
	selp.u32 	%r388, 1, 0, %p180;
	add.s32 	%r389, %r387, %r388;
	ld.local.v4.f32 	{%f547, %f548, %f549, %f550}, [%rd213+16];
	setp.eq.f32 	%p181, %f1123, %f547;
	selp.u32 	%r390, 1, 0, %p181;
	add.s32 	%r391, %r389, %r390;
	setp.eq.f32 	%p182, %f1123, %f548;
	selp.u32 	%r392, 1, 0, %p182;
	add.s32 	%r393, %r391, %r392;
	setp.eq.f32 	%p183, %f1123, %f549;
	selp.u32 	%r394, 1, 0, %p183;
	add.s32 	%r395, %r393, %r394;
	setp.eq.f32 	%p184, %f1123, %f550;
	selp.u32 	%r396, 1, 0, %p184;
	add.s32 	%r397, %r395, %r396;
	ld.local.v4.f32 	{%f551, %f552, %f553, %f554}, [%rd213+32];
	setp.eq.f32 	%p185, %f1123, %f551;
	selp.u32 	%r398, 1, 0, %p185;
	add.s32 	%r399, %r397, %r398;
	setp.eq.f32 	%p186, %f1123, %f552;
	selp.u32 	%r400, 1, 0, %p186;
	add.s32 	%r401, %r399, %r400;
	setp.eq.f32 	%p187, %f1123, %f553;
	selp.u32 	%r402, 1, 0, %p187;
	add.s32 	%r403, %r401, %r402;
	setp.eq.f32 	%p188, %f1123, %f554;
	selp.u32 	%r404, 1, 0, %p188;
	add.s32 	%r405, %r403, %r404;
	ld.local.v4.f32 	{%f555, %f556, %f557, %f558}, [%rd213+48];
	setp.eq.f32 	%p189, %f1123, %f555;
	selp.u32 	%r406, 1, 0, %p189;
	add.s32 	%r407, %r405, %r406;
	setp.eq.f32 	%p190, %f1123, %f556;
	selp.u32 	%r408, 1, 0, %p190;
	add.s32 	%r409, %r407, %r408;
	setp.eq.f32 	%p191, %f1123, %f557;
	selp.u32 	%r410, 1, 0, %p191;
	add.s32 	%r411, %r409, %r410;
	setp.eq.f32 	%p192, %f1123, %f558;
	selp.u32 	%r412, 1, 0, %p192;
	add.s32 	%r708, %r411, %r412;
	add.s32 	%r698, %r698, 16;
	setp.ne.s32 	%p193, %r698, %r701;
	@%p193 bra 	$L__BB0_205;
$L__BB0_206:
	setp.eq.s32 	%p194, %r114, 0;
	@%p194 bra 	$L__BB0_216;
	and.b32  	%r125, %r709, 7;
	setp.lt.u32 	%p195, %r114, 8;
	@%p195 bra 	$L__BB0_209;
	mul.wide.u32 	%rd214, %r701, 4;
	add.s64 	%rd215, %rd8, %rd214;
	ld.local.f32 	%f559, [%rd215];
	setp.eq.f32 	%p196, %f1123, %f559;
	selp.u32 	%r414, 1, 0, %p196;
	add.s32 	%r415, %r708, %r414;
	ld.local.f32 	%f560, [%rd215+4];
	setp.eq.f32 	%p197, %f1123, %f560;
	selp.u32 	%r416, 1, 0, %p197;
	add.s32 	%r417, %r415, %r416;
	ld.local.f32 	%f561, [%rd215+8];
	setp.eq.f32 	%p198, %f1123, %f561;
	selp.u32 	%r418, 1, 0, %p198;
	add.s32 	%r419, %r417, %r418;
	ld.local.f32 	%f562, [%rd215+12];
	setp.eq.f32 	%p199, %f1123, %f562;
	selp.u32 	%r420, 1, 0, %p199;
	add.s32 	%r421, %r419, %r420;
	ld.local.f32 	%f563, [%rd215+16];
	setp.eq.f32 	%p200, %f1123, %f563;
	selp.u32 	%r422, 1, 0, %p200;
	add.s32 	%r423, %r421, %r422;
	ld.local.f32 	%f564, [%rd215+20];
	setp.eq.f32 	%p201, %f1123, %f564;
	selp.u32 	%r424, 1, 0, %p201;
	add.s32 	%r425, %r423, %r424;
	ld.local.f32 	%f565, [%rd215+24];
	setp.eq.f32 	%p202, %f1123, %f565;
	selp.u32 	%r426, 1, 0, %p202;
	add.s32 	%r427, %r425, %r426;
	ld.local.f32 	%f566, [%rd215+28];
	setp.eq.f32 	%p203, %f1123, %f566;
	selp.u32 	%r428, 1, 0, %p203;
	add.s32 	%r708, %r427, %r428;
	add.s32 	%r701, %r701, 8;
$L__BB0_209:
	setp.eq.s32 	%p204, %r125, 0;
	@%p204 bra 	$L__BB0_216;
	and.b32  	%r131, %r709, 3;
	setp.lt.u32 	%p205, %r125, 4;
	@%p205 bra 	$L__BB0_212;
	mul.wide.u32 	%rd216, %r701, 4;
	add.s64 	%rd217, %rd8, %rd216;
	ld.local.f32 	%f567, [%rd217];
	setp.eq.f32 	%p206, %f1123, %f567;
	selp.u32 	%r430, 1, 0, %p206;
	add.s32 	%r431, %r708, %r430;
	ld.local.f32 	%f568, [%rd217+4];
	setp.eq.f32 	%p207, %f1123, %f568;
	selp.u32 	%r432, 1, 0, %p207;
	add.s32 	%r433, %r431, %r432;
	ld.local.f32 	%f569, [%rd217+8];
	setp.eq.f32 	%p208, %f1123, %f569;
	selp.u32 	%r434, 1, 0, %p208;
	add.s32 	%r435, %r433, %r434;
	ld.local.f32 	%f570, [%rd217+12];
	setp.eq.f32 	%p209, %f1123, %f570;
	selp.u32 	%r436, 1, 0, %p209;
	add.s32 	%r708, %r435, %r436;
	add.s32 	%r701, %r701, 4;
$L__BB0_212:
	setp.eq.s32 	%p210, %r131, 0;
	@%p210 bra 	$L__BB0_216;
	mul.wide.u32 	%rd218, %r701, 4;
	add.s64 	%rd25, %rd8, %rd218;
	ld.local.f32 	%f571, [%rd25];
	setp.eq.f32 	%p211, %f1123, %f571;
	selp.u32 	%r437, 1, 0, %p211;
	add.s32 	%r708, %r708, %r437;
	setp.eq.s32 	%p212, %r131, 1;
	@%p212 bra 	$L__BB0_216;
	ld.local.f32 	%f572, [%rd25+4];
	setp.eq.f32 	%p213, %f1123, %f572;
	selp.u32 	%r438, 1, 0, %p213;
	add.s32 	%r708, %r708, %r438;
	setp.eq.s32 	%p214, %r131, 2;
	@%p214 bra 	$L__BB0_216;
	ld.local.f32 	%f573, [%rd25+8];
	setp.eq.f32 	%p215, %f1123, %f573;
	selp.u32 	%r439, 1, 0, %p215;
	add.s32 	%r708, %r708, %r439;
$L__BB0_216:
	setp.ne.s32 	%p216, %r708, 0;
	@%p216 bra 	$L__BB0_217;
	bra.uni 	$L__BB0_202;
$L__BB0_217:
	add.s32 	%r695, %r695, 1;
	setp.eq.s32 	%p217, %r695, %r55;
	@%p217 bra 	$L__BB0_218;
	bra.uni 	$L__BB0_200;
$L__BB0_218:
	setp.lt.s32 	%p218, %r709, 1;
	mov.f32 	%f1150, 0f00000000;
	mov.f32 	%f1151, %f1150;
	mov.f32 	%f1152, %f1150;
	mov.f32 	%f1153, %f1150;
	mov.f32 	%f1154, %f1150;
	@%p218 bra 	$L__BB0_297;
	and.b32  	%r117, %r35, -4;
	mov.f32 	%f1154, 0f00000000;
	mov.b32 	%r710, 0;
	mov.f32 	%f1155, 0f5368D4A5;
	mov.f32 	%f1153, %f1154;
	mov.f32 	%f1152, %f1154;
	mov.f32 	%f1151, %f1154;
	mov.f32 	%f1150, %f1154;
$L__BB0_220:
	mul.wide.u32 	%rd221, %r710, 4;
	add.s64 	%rd222, %rd8, %rd221;
	ld.local.f32 	%f232, [%rd222];
	mul.f32 	%f577, %f232, 0f3F22F983;
	cvt.rni.s32.f32 	%r726, %f577;
	cvt.rn.f32.s32 	%f578, %r726;
	fma.rn.f32 	%f579, %f578, 0fBFC90FDA, %f232;
	fma.rn.f32 	%f580, %f578, 0fB3A22168, %f579;
	fma.rn.f32 	%f1133, %f578, 0fA7C234C5, %f580;
	abs.f32 	%f234, %f232;
	setp.ltu.f32 	%p219, %f234, 0f47CE4780;
	mov.u32 	%r714, %r726;
	mov.f32 	%f1130, %f1133;
	@%p219 bra 	$L__BB0_228;
	setp.neu.f32 	%p220, %f234, 0f7F800000;
	@%p220 bra 	$L__BB0_223;
	mov.f32 	%f583, 0f00000000;
	mul.rn.f32 	%f1130, %f232, %f583;
	mov.b32 	%r714, 0;
	bra.uni 	$L__BB0_228;
$L__BB0_223:
	mov.b32 	%r146, %f232;
	shl.b32 	%r442, %r146, 8;
	or.b32  	%r147, %r442, -2147483648;
	mov.b64 	%rd324, 0;
	mov.b32 	%r711, 0;
	mov.u64 	%rd322, __cudart_i2opi_f;
	mov.u64 	%rd323, %rd1;
$L__BB0_224:
	.pragma "nounroll";
	ld.global.nc.u32 	%r443, [%rd322];
	mad.wide.u32 	%rd225, %r443, %r147, %rd324;
	shr.u64 	%rd324, %rd225, 32;
	st.local.u32 	[%rd323], %rd225;
	add.s32 	%r711, %r711, 1;
	add.s64 	%rd323, %rd323, 4;
	add.s64 	%rd322, %rd322, 4;
	setp.ne.s32 	%p221, %r711, 6;
	@%p221 bra 	$L__BB0_224;
	shr.u32 	%r444, %r146, 23;
	st.local.u32 	[%rd1+24], %rd324;
	and.b32  	%r150, %r444, 31;
	and.b32  	%r445, %r444, 224;
	add.s32 	%r446, %r445, -128;
	shr.u32 	%r447, %r446, 5;
	mul.wide.u32 	%rd226, %r447, 4;
	sub.s64 	%rd32, %rd1, %rd226;
	ld.local.u32 	%r712, [%rd32+24];
	ld.local.u32 	%r713, [%rd32+20];
	setp.eq.s32 	%p222, %r150, 0;
	@%p222 bra 	$L__BB0_227;
	shf.l.wrap.b32 	%r712, %r713, %r712, %r150;
	ld.local.u32 	%r448, [%rd32+16];
	shf.l.wrap.b32 	%r713, %r448, %r713, %r150;
$L__BB0_227:
	shr.u32 	%r449, %r712, 30;
	shf.l.wrap.b32 	%r450, %r713, %r712, 2;
	shl.b32 	%r451, %r713, 2;
	shr.u32 	%r452, %r450, 31;
	add.s32 	%r453, %r452, %r449;
	neg.s32 	%r454, %r453;
	setp.lt.s32 	%p223, %r146, 0;
	selp.b32 	%r714, %r454, %r453, %p223;
	xor.b32  	%r455, %r450, %r146;
	shr.s32 	%r456, %r450, 31;
	xor.b32  	%r457, %r456, %r450;
	xor.b32  	%r458, %r456, %r451;
	cvt.u64.u32 	%rd227, %r457;
	shl.b64 	%rd228, %rd227, 32;
	cvt.u64.u32 	%rd229, %r458;
	or.b64  	%rd230, %rd228, %rd229;
	cvt.rn.f64.s64 	%fd269, %rd230;
	mul.f64 	%fd270, %fd269, 0d3BF921FB54442D19;
	cvt.rn.f32.f64 	%f581, %fd270;
	neg.f32 	%f582, %f581;
	setp.lt.s32 	%p224, %r455, 0;
	selp.f32 	%f1130, %f582, %f581, %p224;
$L__BB0_228:
	add.s32 	%r460, %r714, 1;
	mul.rn.f32 	%f584, %f1130, %f1130;
	and.b32  	%r461, %r714, 1;
	setp.eq.b32 	%p225, %r461, 1;
	selp.f32 	%f585, %f1130, 0f3F800000, %p225;
	fma.rn.f32 	%f586, %f584, %f585, 0f00000000;
	fma.rn.f32 	%f587, %f584, 0f37CBAC00, 0fBAB607ED;
	selp.f32 	%f588, 0fB94D4153, %f587, %p225;
	selp.f32 	%f589, 0f3C0885E4, 0f3D2AAABB, %p225;
	fma.rn.f32 	%f590, %f588, %f584, %f589;
	selp.f32 	%f591, 0fBE2AAAA8, 0fBEFFFFFF, %p225;
	fma.rn.f32 	%f592, %f590, %f584, %f591;
	fma.rn.f32 	%f593, %f592, %f586, %f585;
	and.b32  	%r462, %r460, 2;
	setp.eq.s32 	%p226, %r462, 0;
	mov.f32 	%f594, 0f00000000;
	sub.f32 	%f595, %f594, %f593;
	selp.f32 	%f238, %f593, %f595, %p226;
	add.f32 	%f239, %f232, 0fBFC90FDA;
	mul.f32 	%f596, %f239, 0f3F22F983;
	cvt.rni.s32.f32 	%r718, %f596;
	cvt.rn.f32.s32 	%f597, %r718;
	fma.rn.f32 	%f598, %f597, 0fBFC90FDA, %f239;
	fma.rn.f32 	%f599, %f597, 0fB3A22168, %f598;
	fma.rn.f32 	%f1131, %f597, 0fA7C234C5, %f599;
	abs.f32 	%f241, %f239;
	setp.ltu.f32 	%p227, %f241, 0f47CE4780;
	@%p227 bra 	$L__BB0_236;
	setp.neu.f32 	%p228, %f241, 0f7F800000;
	@%p228 bra 	$L__BB0_231;
	mov.f32 	%f602, 0f00000000;
	mul.rn.f32 	%f1131, %f239, %f602;
	mov.b32 	%r718, 0;
	bra.uni 	$L__BB0_236;
$L__BB0_231:
	mov.b32 	%r160, %f239;
	shl.b32 	%r464, %r160, 8;
	or.b32  	%r161, %r464, -2147483648;
	mov.b64 	%rd325, 0;
	mov.b32 	%r715, 0;
$L__BB0_232:
	.pragma "nounroll";
	mul.wide.u32 	%rd232, %r715, 4;
	mov.u64 	%rd233, __cudart_i2opi_f;
	add.s64 	%rd234, %rd233, %rd232;
	ld.global.nc.u32 	%r465, [%rd234];
	mad.wide.u32 	%rd235, %r465, %r161, %rd325;
	shr.u64 	%rd325, %rd235, 32;
	add.s64 	%rd236, %rd4, %rd232;
	st.local.u32 	[%rd236], %rd235;
	add.s32 	%r715, %r715, 1;
	setp.ne.s32 	%p229, %r715, 6;
	@%p229 bra 	$L__BB0_232;
	shr.u32 	%r466, %r160, 23;
	st.local.u32 	[%rd4+24], %rd325;
	and.b32  	%r164, %r466, 31;
	and.b32  	%r467, %r466, 224;
	add.s32 	%r468, %r467, -128;
	shr.u32 	%r469, %r468, 5;
	mul.wide.u32 	%rd237, %r469, 4;
	sub.s64 	%rd35, %rd4, %rd237;
	ld.local.u32 	%r716, [%rd35+24];
	ld.local.u32 	%r717, [%rd35+20];
	setp.eq.s32 	%p230, %r164, 0;
	@%p230 bra 	$L__BB0_235;
	shf.l.wrap.b32 	%r716, %r717, %r716, %r164;
	ld.local.u32 	%r470, [%rd35+16];
	shf.l.wrap.b32 	%r717, %r470, %r717, %r164;
$L__BB0_235:
	shr.u32 	%r471, %r716, 30;
	shf.l.wrap.b32 	%r472, %r717, %r716, 2;
	shl.b32 	%r473, %r717, 2;
	shr.u32 	%r474, %r472, 31;
	add.s32 	%r475, %r474, %r471;
	neg.s32 	%r476, %r475;
	setp.lt.s32 	%p231, %r160, 0;
	selp.b32 	%r718, %r476, %r475, %p231;
	xor.b32  	%r477, %r472, %r160;
	shr.s32 	%r478, %r472, 31;
	xor.b32  	%r479, %r478, %r472;
	xor.b32  	%r480, %r478, %r473;
	cvt.u64.u32 	%rd238, %r479;
	shl.b64 	%rd239, %rd238, 32;
	cvt.u64.u32 	%rd240, %r480;
	or.b64  	%rd241, %rd239, %rd240;
	cvt.rn.f64.s64 	%fd271, %rd241;
	mul.f64 	%fd272, %fd271, 0d3BF921FB54442D19;
	cvt.rn.f32.f64 	%f600, %fd272;
	neg.f32 	%f601, %f600;
	setp.lt.s32 	%p232, %r477, 0;
	selp.f32 	%f1131, %f601, %f600, %p232;
$L__BB0_236:
	add.s32 	%r482, %r718, 1;
	mul.rn.f32 	%f603, %f1131, %f1131;
	and.b32  	%r483, %r718, 1;
	setp.eq.b32 	%p233, %r483, 1;
	selp.f32 	%f604, %f1131, 0f3F800000, %p233;
	fma.rn.f32 	%f605, %f603, %f604, 0f00000000;
	fma.rn.f32 	%f606, %f603, 0f37CBAC00, 0fBAB607ED;
	selp.f32 	%f607, 0fB94D4153, %f606, %p233;
	selp.f32 	%f608, 0f3C0885E4, 0f3D2AAABB, %p233;
	fma.rn.f32 	%f609, %f607, %f603, %f608;
	selp.f32 	%f610, 0fBE2AAAA8, 0fBEFFFFFF, %p233;
	fma.rn.f32 	%f611, %f609, %f603, %f610;
	fma.rn.f32 	%f612, %f611, %f605, %f604;
	and.b32  	%r484, %r482, 2;
	setp.eq.s32 	%p234, %r484, 0;
	mov.f32 	%f613, 0f00000000;
	sub.f32 	%f614, %f613, %f612;
	selp.f32 	%f245, %f612, %f614, %p234;
	add.f32 	%f246, %f232, 0f3FC90FDA;
	mul.f32 	%f615, %f246, 0f3F22F983;
	cvt.rni.s32.f32 	%r722, %f615;
	cvt.rn.f32.s32 	%f616, %r722;
	fma.rn.f32 	%f617, %f616, 0fBFC90FDA, %f246;
	fma.rn.f32 	%f618, %f616, 0fB3A22168, %f617;
	fma.rn.f32 	%f1132, %f616, 0fA7C234C5, %f618;
	abs.f32 	%f248, %f246;
	setp.ltu.f32 	%p235, %f248, 0f47CE4780;
	@%p235 bra 	$L__BB0_244;
	setp.neu.f32 	%p236, %f248, 0f7F800000;
	@%p236 bra 	$L__BB0_239;
	mov.f32 	%f621, 0f00000000;
	mul.rn.f32 	%f1132, %f246, %f621;
	mov.b32 	%r722, 0;
	bra.uni 	$L__BB0_244;
$L__BB0_239:
	mov.b32 	%r174, %f246;
	shl.b32 	%r486, %r174, 8;
	or.b32  	%r175, %r486, -2147483648;
	mov.b64 	%rd326, 0;
	mov.b32 	%r719, 0;
$L__BB0_240:
	.pragma "nounroll";
	mul.wide.u32 	%rd243, %r719, 4;
	mov.u64 	%rd244, __cudart_i2opi_f;
	add.s64 	%rd245, %rd244, %rd243;
	ld.global.nc.u32 	%r487, [%rd245];
	mad.wide.u32 	%rd246, %r487, %r175, %rd326;
	shr.u64 	%rd326, %rd246, 32;
	add.s64 	%rd247, %rd3, %rd243;
	st.local.u32 	[%rd247], %rd246;
	add.s32 	%r719, %r719, 1;
	setp.ne.s32 	%p237, %r719, 6;
	@%p237 bra 	$L__BB0_240;
	shr.u32 	%r488, %r174, 23;
	st.local.u32 	[%rd3+24], %rd326;
	and.b32  	%r178, %r488, 31;
	and.b32  	%r489, %r488, 224;
	add.s32 	%r490, %r489, -128;
	shr.u32 	%r491, %r490, 5;
	mul.wide.u32 	%rd248, %r491, 4;
	sub.s64 	%rd38, %rd3, %rd248;
	ld.local.u32 	%r720, [%rd38+24];
	ld.local.u32 	%r721, [%rd38+20];
	setp.eq.s32 	%p238, %r178, 0;
	@%p238 bra 	$L__BB0_243;
	shf.l.wrap.b32 	%r720, %r721, %r720, %r178;
	ld.local.u32 	%r492, [%rd38+16];
	shf.l.wrap.b32 	%r721, %r492, %r721, %r178;
$L__BB0_243:
	shr.u32 	%r493, %r720, 30;
	shf.l.wrap.b32 	%r494, %r721, %r720, 2;
	shl.b32 	%r495, %r721, 2;
	shr.u32 	%r496, %r494, 31;
	add.s32 	%r497, %r496, %r493;
	neg.s32 	%r498, %r497;
	setp.lt.s32 	%p239, %r174, 0;
	selp.b32 	%r722, %r498, %r497, %p239;
	xor.b32  	%r499, %r494, %r174;
	shr.s32 	%r500, %r494, 31;
	xor.b32  	%r501, %r500, %r494;
	xor.b32  	%r502, %r500, %r495;
	cvt.u64.u32 	%rd249, %r501;
	shl.b64 	%rd250, %rd249, 32;
	cvt.u64.u32 	%rd251, %r502;
	or.b64  	%rd252, %rd250, %rd251;
	cvt.rn.f64.s64 	%fd273, %rd252;
	mul.f64 	%fd274, %fd273, 0d3BF921FB54442D19;
	cvt.rn.f32.f64 	%f619, %fd274;
	neg.f32 	%f620, %f619;
	setp.lt.s32 	%p240, %r499, 0;
	selp.f32 	%f1132, %f620, %f619, %p240;
$L__BB0_244:
	setp.ltu.f32 	%p241, %f234, 0f47CE4780;
	add.s32 	%r504, %r722, 1;
	mul.rn.f32 	%f622, %f1132, %f1132;
	and.b32  	%r505, %r722, 1;
	setp.eq.b32 	%p242, %r505, 1;
	selp.f32 	%f623, %f1132, 0f3F800000, %p242;
	fma.rn.f32 	%f624, %f622, %f623, 0f00000000;
	fma.rn.f32 	%f625, %f622, 0f37CBAC00, 0fBAB607ED;
	selp.f32 	%f626, 0fB94D4153, %f625, %p242;
	selp.f32 	%f627, 0f3C0885E4, 0f3D2AAABB, %p242;
	fma.rn.f32 	%f628, %f626, %f622, %f627;
	selp.f32 	%f629, 0fBE2AAAA8, 0fBEFFFFFF, %p242;
	fma.rn.f32 	%f630, %f628, %f622, %f629;
	fma.rn.f32 	%f631, %f630, %f624, %f623;
	and.b32  	%r506, %r504, 2;
	setp.eq.s32 	%p243, %r506, 0;
	mov.f32 	%f632, 0f00000000;
	sub.f32 	%f633, %f632, %f631;
	selp.f32 	%f252, %f631, %f633, %p243;
	@%p241 bra 	$L__BB0_252;
	setp.neu.f32 	%p244, %f234, 0f7F800000;
	@%p244 bra 	$L__BB0_247;
	mov.f32 	%f636, 0f00000000;
	mul.rn.f32 	%f1133, %f232, %f636;
	mov.b32 	%r726, 0;
	bra.uni 	$L__BB0_252;
$L__BB0_247:
	mov.b32 	%r187, %f232;
	shl.b32 	%r508, %r187, 8;
	or.b32  	%r188, %r508, -2147483648;
	mov.b64 	%rd327, 0;
	mov.b32 	%r723, 0;
$L__BB0_248:
	.pragma "nounroll";
	mul.wide.u32 	%rd254, %r723, 4;
	mov.u64 	%rd255, __cudart_i2opi_f;
	add.s64 	%rd256, %rd255, %rd254;
	ld.global.nc.u32 	%r509, [%rd256];
	mad.wide.u32 	%rd257, %r509, %r188, %rd327;
	shr.u64 	%rd327, %rd257, 32;
	add.s64 	%rd258, %rd2, %rd254;
	st.local.u32 	[%rd258], %rd257;
	add.s32 	%r723, %r723, 1;
	setp.ne.s32 	%p245, %r723, 6;
	@%p245 bra 	$L__BB0_248;
	shr.u32 	%r510, %r187, 23;
	st.local.u32 	[%rd2+24], %rd327;
	and.b32  	%r191, %r510, 31;
	and.b32  	%r511, %r510, 224;
	add.s32 	%r512, %r511, -128;
	shr.u32 	%r513, %r512, 5;
	mul.wide.u32 	%rd259, %r513, 4;
	sub.s64 	%rd41, %rd2, %rd259;
	ld.local.u32 	%r724, [%rd41+24];
	ld.local.u32 	%r725, [%rd41+20];
	setp.eq.s32 	%p246, %r191, 0;
	@%p246 bra 	$L__BB0_251;
	shf.l.wrap.b32 	%r724, %r725, %r724, %r191;
	ld.local.u32 	%r514, [%rd41+16];
	shf.l.wrap.b32 	%r725, %r514, %r725, %r191;
$L__BB0_251:
	shr.u32 	%r515, %r724, 30;
	shf.l.wrap.b32 	%r516, %r725, %r724, 2;
	shl.b32 	%r517, %r725, 2;
	shr.u32 	%r518, %r516, 31;
	add.s32 	%r519, %r518, %r515;
	neg.s32 	%r520, %r519;
	setp.lt.s32 	%p247, %r187, 0;
	selp.b32 	%r726, %r520, %r519, %p247;
	xor.b32  	%r521, %r516, %r187;
	shr.s32 	%r522, %r516, 31;
	xor.b32  	%r523, %r522, %r516;
	xor.b32  	%r524, %r522, %r517;
	cvt.u64.u32 	%rd260, %r523;
	shl.b64 	%rd261, %rd260, 32;
	cvt.u64.u32 	%rd262, %r524;
	or.b64  	%rd263, %rd261, %rd262;
	cvt.rn.f64.s64 	%fd275, %rd263;
	mul.f64 	%fd276, %fd275, 0d3BF921FB54442D19;
	cvt.rn.f32.f64 	%f634, %fd276;
	neg.f32 	%f635, %f634;
	setp.lt.s32 	%p248, %r521, 0;
	selp.f32 	%f1133, %f635, %f634, %p248;
$L__BB0_252:
	setp.lt.u32 	%p249, %r55, 3;
	add.s32 	%r527, %r726, 1;
	mul.rn.f32 	%f637, %f1133, %f1133;
	and.b32  	%r528, %r726, 1;
	setp.eq.b32 	%p250, %r528, 1;
	selp.f32 	%f638, %f1133, 0f3F800000, %p250;
	fma.rn.f32 	%f639, %f637, %f638, 0f00000000;
	fma.rn.f32 	%f640, %f637, 0f37CBAC00, 0fBAB607ED;
	selp.f32 	%f641, 0fB94D4153, %f640, %p250;
	selp.f32 	%f642, 0f3C0885E4, 0f3D2AAABB, %p250;
	fma.rn.f32 	%f643, %f641, %f637, %f642;
	selp.f32 	%f644, 0fBE2AAAA8, 0fBEFFFFFF, %p250;
	fma.rn.f32 	%f645, %f643, %f637, %f644;
	fma.rn.f32 	%f646, %f645, %f639, %f638;
	and.b32  	%r529, %r527, 2;
	setp.eq.s32 	%p251, %r529, 0;
	mov.f32 	%f647, 0f00000000;
	sub.f32 	%f648, %f647, %f646;
	selp.f32 	%f256, %f646, %f648, %p251;
	mov.b32 	%r728, 0;
	@%p249 bra 	$L__BB0_255;
	mov.b32 	%r727, 0;
$L__BB0_254:
	mul.wide.u32 	%rd264, %r727, 4;
	add.s64 	%rd265, %rd5, %rd264;
	ld.local.v4.f32 	{%f649, %f650, %f651, %f652}, [%rd265];
	fma.rn.f32 	%f653, %f238, %f649, 0f00000000;
	ld.local.v4.f32 	{%f654, %f655, %f656, %f657}, [%rd265+80];
	fma.rn.f32 	%f658, %f245, %f654, %f653;
	add.s64 	%rd266, %rd9, %rd264;
	fma.rn.f32 	%f659, %f238, %f650, 0f00000000;
	fma.rn.f32 	%f660, %f245, %f655, %f659;
	fma.rn.f32 	%f661, %f238, %f651, 0f00000000;
	fma.rn.f32 	%f662, %f245, %f656, %f661;
	fma.rn.f32 	%f663, %f238, %f652, 0f00000000;
	fma.rn.f32 	%f664, %f245, %f657, %f663;
	st.local.v4.f32 	[%rd266], {%f658, %f660, %f662, %f664};
	add.s32 	%r727, %r727, 4;
	setp.ne.s32 	%p252, %r727, %r117;
	mov.u32 	%r728, %r117;
	@%p252 bra 	$L__BB0_254;
$L__BB0_255:
	setp.eq.s32 	%p253, %r76, 0;
	@%p253 bra 	$L__BB0_259;
	setp.eq.s32 	%p254, %r76, 1;
	mul.wide.u32 	%rd267, %r728, 4;
	add.s64 	%rd42, %rd5, %rd267;
	ld.local.f32 	%f665, [%rd42];
	fma.rn.f32 	%f666, %f238, %f665, 0f00000000;
	ld.local.f32 	%f667, [%rd42+80];
	fma.rn.f32 	%f668, %f245, %f667, %f666;
	add.s64 	%rd43, %rd9, %rd267;
	st.local.f32 	[%rd43], %f668;
	@%p254 bra 	$L__BB0_259;
	setp.eq.s32 	%p255, %r76, 2;
	ld.local.f32 	%f669, [%rd42+4];
	fma.rn.f32 	%f670, %f238, %f669, 0f00000000;
	ld.local.f32 	%f671, [%rd42+84];
	fma.rn.f32 	%f672, %f245, %f671, %f670;
	st.local.f32 	[%rd43+4], %f672;
	@%p255 bra 	$L__BB0_259;
	ld.local.f32 	%f673, [%rd42+8];
	fma.rn.f32 	%f674, %f238, %f673, 0f00000000;
	ld.local.f32 	%f675, [%rd42+88];
	fma.rn.f32 	%f676, %f245, %f675, %f674;
	st.local.f32 	[%rd43+8], %f676;
$L__BB0_259:
	setp.lt.u32 	%p256, %r55, 3;
	mov.b32 	%r730, 0;
	@%p256 bra 	$L__BB0_262;
	mov.b32 	%r729, 0;
$L__BB0_261:
	mul.wide.u32 	%rd268, %r729, 4;
	add.s64 	%rd269, %rd5, %rd268;
	ld.local.v4.f32 	{%f677, %f678, %f679, %f680}, [%rd269];
	fma.rn.f32 	%f681, %f252, %f677, 0f00000000;
	ld.local.v4.f32 	{%f682, %f683, %f684, %f685}, [%rd269+80];
	fma.rn.f32 	%f686, %f256, %f682, %f681;
	add.s64 	%rd270, %rd9, %rd268;
	fma.rn.f32 	%f687, %f252, %f678, 0f00000000;
	fma.rn.f32 	%f688, %f256, %f683, %f687;
	fma.rn.f32 	%f689, %f252, %f679, 0f00000000;
	fma.rn.f32 	%f690, %f256, %f684, %f689;
	fma.rn.f32 	%f691, %f252, %f680, 0f00000000;
	fma.rn.f32 	%f692, %f256, %f685, %f691;
	st.local.v4.f32 	[%rd270+80], {%f686, %f688, %f690, %f692};
	add.s32 	%r729, %r729, 4;
	setp.ne.s32 	%p257, %r729, %r117;
	mov.u32 	%r730, %r117;
	@%p257 bra 	$L__BB0_261;
$L__BB0_262:
	setp.eq.s32 	%p258, %r76, 0;
	@%p258 bra 	$L__BB0_266;
	setp.eq.s32 	%p259, %r76, 1;
	mul.wide.u32 	%rd271, %r730, 4;
	add.s64 	%rd44, %rd5, %rd271;
	ld.local.f32 	%f693, [%rd44];
	fma.rn.f32 	%f694, %f252, %f693, 0f00000000;
	ld.local.f32 	%f695, [%rd44+80];
	fma.rn.f32 	%f696, %f256, %f695, %f694;
	add.s64 	%rd45, %rd9, %rd271;
	st.local.f32 	[%rd45+80], %f696;
	@%p259 bra 	$L__BB0_266;
	setp.eq.s32 	%p260, %r76, 2;
	ld.local.f32 	%f697, [%rd44+4];
	fma.rn.f32 	%f698, %f252, %f697, 0f00000000;
	ld.local.f32 	%f699, [%rd44+84];
	fma.rn.f32 	%f700, %f256, %f699, %f698;
	st.local.f32 	[%rd45+84], %f700;
	@%p260 bra 	$L__BB0_266;
	ld.local.f32 	%f701, [%rd44+8];
	fma.rn.f32 	%f702, %f252, %f701, 0f00000000;
	ld.local.f32 	%f703, [%rd44+88];
	fma.rn.f32 	%f704, %f256, %f703, %f702;
	st.local.f32 	[%rd45+88], %f704;
$L__BB0_266:
	setp.lt.u32 	%p261, %r55, 3;
	mov.f32 	%f1137, 0f5368D4A5;
	mov.b32 	%r732, 0;
	@%p261 bra 	$L__BB0_269;
	mov.f32 	%f1137, 0f5368D4A5;
	mov.b32 	%r731, 0;
$L__BB0_268:
	mul.wide.u32 	%rd272, %r731, 4;
	add.s64 	%rd273, %rd9, %rd272;
	ld.local.v4.f32 	{%f708, %f709, %f710, %f711}, [%rd273];
	abs.f32 	%f716, %f708;
	setp.ne.f32 	%p262, %f716, 0f7F800000;
	setp.lt.f32 	%p263, %f708, %f1137;
	selp.f32 	%f717, %f708, %f1137, %p263;
	selp.f32 	%f718, %f717, %f1137, %p262;
	abs.f32 	%f720, %f709;
	setp.ne.f32 	%p264, %f720, 0f7F800000;
	setp.lt.f32 	%p265, %f709, %f718;
	selp.f32 	%f721, %f709, %f718, %p265;
	selp.f32 	%f722, %f721, %f718, %p264;
	abs.f32 	%f724, %f710;
	setp.ne.f32 	%p266, %f724, 0f7F800000;
	setp.lt.f32 	%p267, %f710, %f722;
	selp.f32 	%f725, %f710, %f722, %p267;
	selp.f32 	%f726, %f725, %f722, %p266;
	abs.f32 	%f728, %f711;
	setp.ne.f32 	%p268, %f728, 0f7F800000;
	setp.lt.f32 	%p269, %f711, %f726;
	selp.f32 	%f729, %f711, %f726, %p269;
	selp.f32 	%f1137, %f729, %f726, %p268;
	add.s32 	%r731, %r731, 4;
	setp.ne.s32 	%p270, %r731, %r117;
	mov.u32 	%r732, %r117;
	@%p270 bra 	$L__BB0_268;
$L__BB0_269:
	setp.eq.s32 	%p271, %r76, 0;
	@%p271 bra 	$L__BB0_273;
	setp.eq.s32 	%p272, %r76, 1;
	mul.wide.u32 	%rd274, %r732, 4;
	add.s64 	%rd46, %rd9, %rd274;
	ld.local.f32 	%f730, [%rd46];
	abs.f32 	%f732, %f730;
	setp.ne.f32 	%p273, %f732, 0f7F800000;
	setp.lt.f32 	%p274, %f730, %f1137;
	selp.f32 	%f733, %f730, %f1137, %p274;
	selp.f32 	%f1137, %f733, %f1137, %p273;
	@%p272 bra 	$L__BB0_273;
	setp.eq.s32 	%p275, %r76, 2;
	ld.local.f32 	%f734, [%rd46+4];
	abs.f32 	%f736, %f734;
	setp.ne.f32 	%p276, %f736, 0f7F800000;
	setp.lt.f32 	%p277, %f734, %f1137;
	selp.f32 	%f737, %f734, %f1137, %p277;
	selp.f32 	%f1137, %f737, %f1137, %p276;
	@%p275 bra 	$L__BB0_273;
	ld.local.f32 	%f738, [%rd46+8];
	abs.f32 	%f740, %f738;
	setp.ne.f32 	%p278, %f740, 0f7F800000;
	setp.lt.f32 	%p279, %f738, %f1137;
	selp.f32 	%f741, %f738, %f1137, %p279;
	selp.f32 	%f1137, %f741, %f1137, %p278;
$L__BB0_273:
	setp.lt.u32 	%p280, %r55, 3;
	mov.f32 	%f1141, 0f5368D4A5;
	mov.b32 	%r734, 0;
	@%p280 bra 	$L__BB0_276;
	mov.f32 	%f1141, 0f5368D4A5;
	mov.b32 	%r733, 0;
$L__BB0_275:
	mul.wide.u32 	%rd275, %r733, 4;
	add.s64 	%rd276, %rd9, %rd275;
	ld.local.v4.f32 	{%f745, %f746, %f747, %f748}, [%rd276+80];
	abs.f32 	%f753, %f745;
	setp.ne.f32 	%p281, %f753, 0f7F800000;
	setp.lt.f32 	%p282, %f745, %f1141;
	selp.f32 	%f754, %f745, %f1141, %p282;
	selp.f32 	%f755, %f754, %f1141, %p281;
	abs.f32 	%f757, %f746;
	setp.ne.f32 	%p283, %f757, 0f7F800000;
	setp.lt.f32 	%p284, %f746, %f755;
	selp.f32 	%f758, %f746, %f755, %p284;
	selp.f32 	%f759, %f758, %f755, %p283;
	abs.f32 	%f761, %f747;
	setp.ne.f32 	%p285, %f761, 0f7F800000;
	setp.lt.f32 	%p286, %f747, %f759;
	selp.f32 	%f762, %f747, %f759, %p286;
	selp.f32 	%f763, %f762, %f759, %p285;
	abs.f32 	%f765, %f748;
	setp.ne.f32 	%p287, %f765, 0f7F800000;
	setp.lt.f32 	%p288, %f748, %f763;
	selp.f32 	%f766, %f748, %f763, %p288;
	selp.f32 	%f1141, %f766, %f763, %p287;
	add.s32 	%r733, %r733, 4;
	setp.ne.s32 	%p289, %r733, %r117;
	mov.u32 	%r734, %r117;
	@%p289 bra 	$L__BB0_275;
$L__BB0_276:
	setp.eq.s32 	%p290, %r76, 0;
	@%p290 bra 	$L__BB0_280;
	setp.eq.s32 	%p291, %r76, 1;
	mul.wide.u32 	%rd277, %r734, 4;
	add.s64 	%rd47, %rd9, %rd277;
	ld.local.f32 	%f767, [%rd47+80];
	abs.f32 	%f769, %f767;
	setp.ne.f32 	%p292, %f769, 0f7F800000;
	setp.lt.f32 	%p293, %f767, %f1141;
	selp.f32 	%f770, %f767, %f1141, %p293;
	selp.f32 	%f1141, %f770, %f1141, %p292;
	@%p291 bra 	$L__BB0_280;
	setp.eq.s32 	%p294, %r76, 2;
	ld.local.f32 	%f771, [%rd47+84];
	abs.f32 	%f773, %f771;
	setp.ne.f32 	%p295, %f773, 0f7F800000;
	setp.lt.f32 	%p296, %f771, %f1141;
	selp.f32 	%f774, %f771, %f1141, %p296;
	selp.f32 	%f1141, %f774, %f1141, %p295;
	@%p294 bra 	$L__BB0_280;
	ld.local.f32 	%f775, [%rd47+88];
	abs.f32 	%f777, %f775;
	setp.ne.f32 	%p297, %f777, 0f7F800000;
	setp.lt.f32 	%p298, %f775, %f1141;
	selp.f32 	%f778, %f775, %f1141, %p298;
	selp.f32 	%f1141, %f778, %f1141, %p297;
$L__BB0_280:
	setp.lt.u32 	%p299, %r55, 3;
	mov.f32 	%f1145, 0fD368D4A5;
	mov.b32 	%r736, 0;
	@%p299 bra 	$L__BB0_283;
	mov.f32 	%f1145, 0fD368D4A5;
	mov.b32 	%r735, 0;
$L__BB0_282:
	mul.wide.u32 	%rd278, %r735, 4;
	add.s64 	%rd279, %rd9, %rd278;
	ld.local.v4.f32 	{%f782, %f783, %f784, %f785}, [%rd279];
	abs.f32 	%f790, %f782;
	setp.ne.f32 	%p300, %f790, 0f7F800000;
	setp.gt.f32 	%p301, %f782, %f1145;
	selp.f32 	%f791, %f782, %f1145, %p301;
	selp.f32 	%f792, %f791, %f1145, %p300;
	abs.f32 	%f794, %f783;
	setp.ne.f32 	%p302, %f794, 0f7F800000;
	setp.gt.f32 	%p303, %f783, %f792;
	selp.f32 	%f795, %f783, %f792, %p303;
	selp.f32 	%f796, %f795, %f792, %p302;
	abs.f32 	%f798, %f784;
	setp.ne.f32 	%p304, %f798, 0f7F800000;
	setp.gt.f32 	%p305, %f784, %f796;
	selp.f32 	%f799, %f784, %f796, %p305;
	selp.f32 	%f800, %f799, %f796, %p304;
	abs.f32 	%f802, %f785;
	setp.ne.f32 	%p306, %f802, 0f7F800000;
	setp.gt.f32 	%p307, %f785, %f800;
	selp.f32 	%f803, %f785, %f800, %p307;
	selp.f32 	%f1145, %f803, %f800, %p306;
	add.s32 	%r735, %r735, 4;
	setp.ne.s32 	%p308, %r735, %r117;
	mov.u32 	%r736, %r117;
	@%p308 bra 	$L__BB0_282;
$L__BB0_283:
	setp.eq.s32 	%p309, %r76, 0;
	@%p309 bra 	$L__BB0_287;
	setp.eq.s32 	%p310, %r76, 1;
	mul.wide.u32 	%rd280, %r736, 4;
	add.s64 	%rd48, %rd9, %rd280;
	ld.local.f32 	%f804, [%rd48];
	abs.f32 	%f806, %f804;
	setp.ne.f32 	%p311, %f806, 0f7F800000;
	setp.gt.f32 	%p312, %f804, %f1145;
	selp.f32 	%f807, %f804, %f1145, %p312;
	selp.f32 	%f1145, %f807, %f1145, %p311;
	@%p310 bra 	$L__BB0_287;
	setp.eq.s32 	%p313, %r76, 2;
	ld.local.f32 	%f808, [%rd48+4];
	abs.f32 	%f810, %f808;
	setp.ne.f32 	%p314, %f810, 0f7F800000;
	setp.gt.f32 	%p315, %f808, %f1145;
	selp.f32 	%f811, %f808, %f1145, %p315;
	selp.f32 	%f1145, %f811, %f1145, %p314;
	@%p313 bra 	$L__BB0_287;
	ld.local.f32 	%f812, [%rd48+8];
	abs.f32 	%f814, %f812;
	setp.ne.f32 	%p316, %f814, 0f7F800000;
	setp.gt.f32 	%p317, %f812, %f1145;
	selp.f32 	%f815, %f812, %f1145, %p317;
	selp.f32 	%f1145, %f815, %f1145, %p316;
$L__BB0_287:
	setp.lt.u32 	%p318, %r55, 3;
	mov.f32 	%f1149, 0fD368D4A5;
	mov.b32 	%r738, 0;
	@%p318 bra 	$L__BB0_290;
	mov.f32 	%f1149, 0fD368D4A5;
	mov.b32 	%r737, 0;
$L__BB0_289:
	mul.wide.u32 	%rd281, %r737, 4;
	add.s64 	%rd282, %rd9, %rd281;
	ld.local.v4.f32 	{%f819, %f820, %f821, %f822}, [%rd282+80];
	abs.f32 	%f827, %f819;
	setp.ne.f32 	%p319, %f827, 0f7F800000;
	setp.gt.f32 	%p320, %f819, %f1149;
	selp.f32 	%f828, %f819, %f1149, %p320;
	selp.f32 	%f829, %f828, %f1149, %p319;
	abs.f32 	%f831, %f820;
	setp.ne.f32 	%p321, %f831, 0f7F800000;
	setp.gt.f32 	%p322, %f820, %f829;
	selp.f32 	%f832, %f820, %f829, %p322;
	selp.f32 	%f833, %f832, %f829, %p321;
	abs.f32 	%f835, %f821;
	setp.ne.f32 	%p323, %f835, 0f7F800000;
	setp.gt.f32 	%p324, %f821, %f833;
	selp.f32 	%f836, %f821, %f833, %p324;
	selp.f32 	%f837, %f836, %f833, %p323;
	abs.f32 	%f839, %f822;
	setp.ne.f32 	%p325, %f839, 0f7F800000;
	setp.gt.f32 	%p326, %f822, %f837;
	selp.f32 	%f840, %f822, %f837, %p326;
	selp.f32 	%f1149, %f840, %f837, %p325;
	add.s32 	%r737, %r737, 4;
	setp.ne.s32 	%p327, %r737, %r117;
	mov.u32 	%r738, %r117;
	@%p327 bra 	$L__BB0_289;
$L__BB0_290:
	setp.eq.s32 	%p328, %r76, 0;
	@%p328 bra 	$L__BB0_294;
	setp.eq.s32 	%p329, %r76, 1;
	mul.wide.u32 	%rd283, %r738, 4;
	add.s64 	%rd49, %rd9, %rd283;
	ld.local.f32 	%f841, [%rd49+80];
	abs.f32 	%f843, %f841;
	setp.ne.f32 	%p330, %f843, 0f7F800000;
	setp.gt.f32 	%p331, %f841, %f1149;
	selp.f32 	%f844, %f841, %f1149, %p331;
	selp.f32 	%f1149, %f844, %f1149, %p330;
	@%p329 bra 	$L__BB0_294;
	setp.eq.s32 	%p332, %r76, 2;
	ld.local.f32 	%f845, [%rd49+84];
	abs.f32 	%f847, %f845;
	setp.ne.f32 	%p333, %f847, 0f7F800000;
	setp.gt.f32 	%p334, %f845, %f1149;
	selp.f32 	%f848, %f845, %f1149, %p334;
	selp.f32 	%f1149, %f848, %f1149, %p333;
	@%p332 bra 	$L__BB0_294;
	ld.local.f32 	%f849, [%rd49+88];
	abs.f32 	%f851, %f849;
	setp.ne.f32 	%p335, %f851, 0f7F800000;
	setp.gt.f32 	%p336, %f849, %f1149;
	selp.f32 	%f852, %f849, %f1149, %p336;
	selp.f32 	%f1149, %f852, %f1149, %p335;
$L__BB0_294:
	sub.f32 	%f853, %f1145, %f1137;
	sub.f32 	%f854, %f1149, %f1141;
	mul.f32 	%f289, %f853, %f854;
	setp.geu.f32 	%p337, %f289, %f1155;
	@%p337 bra 	$L__BB0_296;
	mov.f32 	%f1150, %f1149;
	mov.f32 	%f1151, %f1145;
	mov.f32 	%f1152, %f1141;
	mov.f32 	%f1153, %f1137;
	mov.f32 	%f1154, %f232;
	mov.f32 	%f1155, %f289;
$L__BB0_296:
	add.s32 	%r710, %r710, 1;
	setp.ne.s32 	%p338, %r710, %r709;
	@%p338 bra 	$L__BB0_220;
$L__BB0_297:
	mul.f32 	%f855, %f1154, 0f3F22F983;
	cvt.rni.s32.f32 	%r754, %f855;
	cvt.rn.f32.s32 	%f856, %r754;
	fma.rn.f32 	%f857, %f856, 0fBFC90FDA, %f1154;
	fma.rn.f32 	%f858, %f856, 0fB3A22168, %f857;
	fma.rn.f32 	%f1164, %f856, 0fA7C234C5, %f858;
	abs.f32 	%f302, %f1154;
	setp.ltu.f32 	%p339, %f302, 0f47CE4780;
	mov.u32 	%r742, %r754;
	mov.f32 	%f1161, %f1164;
	@%p339 bra 	$L__BB0_305;
	setp.neu.f32 	%p340, %f302, 0f7F800000;
	@%p340 bra 	$L__BB0_300;
	mov.f32 	%f861, 0f00000000;
	mul.rn.f32 	%f1161, %f1154, %f861;
	mov.b32 	%r742, 0;
	bra.uni 	$L__BB0_305;
$L__BB0_300:
	mov.b32 	%r220, %f1154;
	shl.b32 	%r542, %r220, 8;
	or.b32  	%r221, %r542, -2147483648;
	mov.b64 	%rd330, 0;
	mov.b32 	%r739, 0;
	mov.u64 	%rd328, __cudart_i2opi_f;
	mov.u64 	%rd329, %rd1;
$L__BB0_301:
	.pragma "nounroll";
	ld.global.nc.u32 	%r543, [%rd328];
	mad.wide.u32 	%rd286, %r543, %r221, %rd330;
	shr.u64 	%rd330, %rd286, 32;
	st.local.u32 	[%rd329], %rd286;
	add.s32 	%r739, %r739, 1;
	add.s64 	%rd329, %rd329, 4;
	add.s64 	%rd328, %rd328, 4;
	setp.ne.s32 	%p341, %r739, 6;
	@%p341 bra 	$L__BB0_301;
	shr.u32 	%r544, %r220, 23;
	st.local.u32 	[%rd1+24], %rd330;
	and.b32  	%r224, %r544, 31;
	and.b32  	%r545, %r544, 224;
	add.s32 	%r546, %r545, -128;
	shr.u32 	%r547, %r546, 5;
	mul.wide.u32 	%rd287, %r547, 4;
	sub.s64 	%rd56, %rd1, %rd287;
	ld.local.u32 	%r740, [%rd56+24];
	ld.local.u32 	%r741, [%rd56+20];
	setp.eq.s32 	%p342, %r224, 0;
	@%p342 bra 	$L__BB0_304;
	shf.l.wrap.b32 	%r740, %r741, %r740, %r224;
	ld.local.u32 	%r548, [%rd56+16];
	shf.l.wrap.b32 	%r741, %r548, %r741, %r224;
$L__BB0_304:
	shr.u32 	%r549, %r740, 30;
	shf.l.wrap.b32 	%r550, %r741, %r740, 2;
	shl.b32 	%r551, %r741, 2;
	shr.u32 	%r552, %r550, 31;
	add.s32 	%r553, %r552, %r549;
	neg.s32 	%r554, %r553;
	setp.lt.s32 	%p343, %r220, 0;
	selp.b32 	%r742, %r554, %r553, %p343;
	xor.b32  	%r555, %r550, %r220;
	shr.s32 	%r556, %r550, 31;
	xor.b32  	%r557, %r556, %r550;
	xor.b32  	%r558, %r556, %r551;
	cvt.u64.u32 	%rd288, %r557;
	shl.b64 	%rd289, %rd288, 32;
	cvt.u64.u32 	%rd290, %r558;
	or.b64  	%rd291, %rd289, %rd290;
	cvt.rn.f64.s64 	%fd277, %rd291;
	mul.f64 	%fd278, %fd277, 0d3BF921FB54442D19;
	cvt.rn.f32.f64 	%f859, %fd278;
	neg.f32 	%f860, %f859;
	setp.lt.s32 	%p344, %r555, 0;
	selp.f32 	%f1161, %f860, %f859, %p344;
$L__BB0_305:
	add.s32 	%r560, %r742, 1;
	mul.rn.f32 	%f862, %f1161, %f1161;
	and.b32  	%r561, %r742, 1;
	setp.eq.b32 	%p345, %r561, 1;
	selp.f32 	%f863, %f1161, 0f3F800000, %p345;
	fma.rn.f32 	%f864, %f862, %f863, 0f00000000;
	fma.rn.f32 	%f865, %f862, 0f37CBAC00, 0fBAB607ED;
	selp.f32 	%f866, 0fB94D4153, %f865, %p345;
	selp.f32 	%f867, 0f3C0885E4, 0f3D2AAABB, %p345;
	fma.rn.f32 	%f868, %f866, %f862, %f867;
	selp.f32 	%f869, 0fBE2AAAA8, 0fBEFFFFFF, %p345;
	fma.rn.f32 	%f870, %f868, %f862, %f869;
	fma.rn.f32 	%f871, %f870, %f864, %f863;
	and.b32  	%r562, %r560, 2;
	setp.eq.s32 	%p346, %r562, 0;
	mov.f32 	%f872, 0f00000000;
	sub.f32 	%f873, %f872, %f871;
	selp.f32 	%f306, %f871, %f873, %p346;
	add.f32 	%f307, %f1154, 0fBFC90FDA;
	mul.f32 	%f874, %f307, 0f3F22F983;
	cvt.rni.s32.f32 	%r746, %f874;
	cvt.rn.f32.s32 	%f875, %r746;
	fma.rn.f32 	%f876, %f875, 0fBFC90FDA, %f307;
	fma.rn.f32 	%f877, %f875, 0fB3A22168, %f876;
	fma.rn.f32 	%f1162, %f875, 0fA7C234C5, %f877;
	abs.f32 	%f309, %f307;
	setp.ltu.f32 	%p347, %f309, 0f47CE4780;
	@%p347 bra 	$L__BB0_313;
	setp.neu.f32 	%p348, %f309, 0f7F800000;
	@%p348 bra 	$L__BB0_308;
	mov.f32 	%f880, 0f00000000;
	mul.rn.f32 	%f1162, %f307, %f880;
	mov.b32 	%r746, 0;
	bra.uni 	$L__BB0_313;
$L__BB0_308:
	mov.b32 	%r234, %f307;
	shl.b32 	%r564, %r234, 8;
	or.b32  	%r235, %r564, -2147483648;
	mov.b64 	%rd333, 0;
	mov.b32 	%r743, 0;
	mov.u64 	%rd331, __cudart_i2opi_f;
	mov.u64 	%rd332, %rd1;
$L__BB0_309:
	.pragma "nounroll";
	ld.global.nc.u32 	%r565, [%rd331];
	mad.wide.u32 	%rd294, %r565, %r235, %rd333;
	shr.u64 	%rd333, %rd294, 32;
	st.local.u32 	[%rd332], %rd294;
	add.s32 	%r743, %r743, 1;
	add.s64 	%rd332, %rd332, 4;
	add.s64 	%rd331, %rd331, 4;
	setp.ne.s32 	%p349, %r743, 6;
	@%p349 bra 	$L__BB0_309;
	shr.u32 	%r566, %r234, 23;
	st.local.u32 	[%rd1+24], %rd333;
	and.b32  	%r238, %r566, 31;
	and.b32  	%r567, %r566, 224;
	add.s32 	%r568, %r567, -128;
	shr.u32 	%r569, %r568, 5;
	mul.wide.u32 	%rd295, %r569, 4;
	sub.s64 	%rd63, %rd1, %rd295;
	ld.local.u32 	%r744, [%rd63+24];
	ld.local.u32 	%r745, [%rd63+20];
	setp.eq.s32 	%p350, %r238, 0;
	@%p350 bra 	$L__BB0_312;
	shf.l.wrap.b32 	%r744, %r745, %r744, %r238;
	ld.local.u32 	%r570, [%rd63+16];
	shf.l.wrap.b32 	%r745, %r570, %r745, %r238;
$L__BB0_312:
	shr.u32 	%r571, %r744, 30;
	shf.l.wrap.b32 	%r572, %r745, %r744, 2;
	shl.b32 	%r573, %r745, 2;
	shr.u32 	%r574, %r572, 31;
	add.s32 	%r575, %r574, %r571;
	neg.s32 	%r576, %r575;
	setp.lt.s32 	%p351, %r234, 0;
	selp.b32 	%r746, %r576, %r575, %p351;
	xor.b32  	%r577, %r572, %r234;
	shr.s32 	%r578, %r572, 31;
	xor.b32  	%r579, %r578, %r572;
	xor.b32  	%r580, %r578, %r573;
	cvt.u64.u32 	%rd296, %r579;
	shl.b64 	%rd297, %rd296, 32;
	cvt.u64.u32 	%rd298, %r580;
	or.b64  	%rd299, %rd297, %rd298;
	cvt.rn.f64.s64 	%fd279, %rd299;
	mul.f64 	%fd280, %fd279, 0d3BF921FB54442D19;
	cvt.rn.f32.f64 	%f878, %fd280;
	neg.f32 	%f879, %f878;
	setp.lt.s32 	%p352, %r577, 0;
	selp.f32 	%f1162, %f879, %f878, %p352;
$L__BB0_313:
	add.s32 	%r582, %r746, 1;
	mul.rn.f32 	%f881, %f1162, %f1162;
	and.b32  	%r583, %r746, 1;
	setp.eq.b32 	%p353, %r583, 1;
	selp.f32 	%f882, %f1162, 0f3F800000, %p353;
	fma.rn.f32 	%f883, %f881, %f882, 0f00000000;
	fma.rn.f32 	%f884, %f881, 0f37CBAC00, 0fBAB607ED;
	selp.f32 	%f885, 0fB94D4153, %f884, %p353;
	selp.f32 	%f886, 0f3C0885E4, 0f3D2AAABB, %p353;
	fma.rn.f32 	%f887, %f885, %f881, %f886;
	selp.f32 	%f888, 0fBE2AAAA8, 0fBEFFFFFF, %p353;
	fma.rn.f32 	%f889, %f887, %f881, %f888;
	fma.rn.f32 	%f890, %f889, %f883, %f882;
	and.b32  	%r584, %r582, 2;
	setp.eq.s32 	%p354, %r584, 0;
	mov.f32 	%f891, 0f00000000;
	sub.f32 	%f892, %f891, %f890;
	selp.f32 	%f313, %f890, %f892, %p354;
	add.f32 	%f314, %f1154, 0f3FC90FDA;
	mul.f32 	%f893, %f314, 0f3F22F983;
	cvt.rni.s32.f32 	%r750, %f893;
	cvt.rn.f32.s32 	%f894, %r750;
	fma.rn.f32 	%f895, %f894, 0fBFC90FDA, %f314;
	fma.rn.f32 	%f896, %f894, 0fB3A22168, %f895;
	fma.rn.f32 	%f1163, %f894, 0fA7C234C5, %f896;
	abs.f32 	%f316, %f314;
	setp.ltu.f32 	%p355, %f316, 0f47CE4780;
	@%p355 bra 	$L__BB0_321;
	setp.neu.f32 	%p356, %f316, 0f7F800000;
	@%p356 bra 	$L__BB0_316;
	mov.f32 	%f899, 0f00000000;
	mul.rn.f32 	%f1163, %f314, %f899;
	mov.b32 	%r750, 0;
	bra.uni 	$L__BB0_321;
$L__BB0_316:
	mov.b32 	%r248, %f314;
	shl.b32 	%r586, %r248, 8;
	or.b32  	%r249, %r586, -2147483648;
	mov.b64 	%rd336, 0;
	mov.b32 	%r747, 0;
	mov.u64 	%rd334, __cudart_i2opi_f;
	mov.u64 	%rd335, %rd1;
$L__BB0_317:
	.pragma "nounroll";
	ld.global.nc.u32 	%r587, [%rd334];
	mad.wide.u32 	%rd302, %r587, %r249, %rd336;
	shr.u64 	%rd336, %rd302, 32;
	st.local.u32 	[%rd335], %rd302;
	add.s32 	%r747, %r747, 1;
	add.s64 	%rd335, %rd335, 4;
	add.s64 	%rd334, %rd334, 4;
	setp.ne.s32 	%p357, %r747, 6;
	@%p357 bra 	$L__BB0_317;
	shr.u32 	%r588, %r248, 23;
	st.local.u32 	[%rd1+24], %rd336;
	and.b32  	%r252, %r588, 31;
	and.b32  	%r589, %r588, 224;
	add.s32 	%r590, %r589, -128;
	shr.u32 	%r591, %r590, 5;
	mul.wide.u32 	%rd303, %r591, 4;
	sub.s64 	%rd70, %rd1, %rd303;
	ld.local.u32 	%r748, [%rd70+24];
	ld.local.u32 	%r749, [%rd70+20];
	setp.eq.s32 	%p358, %r252, 0;
	@%p358 bra 	$L__BB0_320;
	shf.l.wrap.b32 	%r748, %r749, %r748, %r252;
	ld.local.u32 	%r592, [%rd70+16];
	shf.l.wrap.b32 	%r749, %r592, %r749, %r252;
$L__BB0_320:
	shr.u32 	%r593, %r748, 30;
	shf.l.wrap.b32 	%r594, %r749, %r748, 2;
	shl.b32 	%r595, %r749, 2;
	shr.u32 	%r596, %r594, 31;
	add.s32 	%r597, %r596, %r593;
	neg.s32 	%r598, %r597;
	setp.lt.s32 	%p359, %r248, 0;
	selp.b32 	%r750, %r598, %r597, %p359;
	xor.b32  	%r599, %r594, %r248;
	shr.s32 	%r600, %r594, 31;
	xor.b32  	%r601, %r600, %r594;
	xor.b32  	%r602, %r600, %r595;
	cvt.u64.u32 	%rd304, %r601;
	shl.b64 	%rd305, %rd304, 32;
	cvt.u64.u32 	%rd306, %r602;
	or.b64  	%rd307, %rd305, %rd306;
	cvt.rn.f64.s64 	%fd281, %rd307;
	mul.f64 	%fd282, %fd281, 0d3BF921FB54442D19;
	cvt.rn.f32.f64 	%f897, %fd282;
	neg.f32 	%f898, %f897;
	setp.lt.s32 	%p360, %r599, 0;
	selp.f32 	%f1163, %f898, %f897, %p360;
$L__BB0_321:
	setp.ltu.f32 	%p361, %f302, 0f47CE4780;
	add.s32 	%r604, %r750, 1;
	mul.rn.f32 	%f900, %f1163, %f1163;
	and.b32  	%r605, %r750, 1;
	setp.eq.b32 	%p362, %r605, 1;
	selp.f32 	%f901, %f1163, 0f3F800000, %p362;
	fma.rn.f32 	%f902, %f900, %f901, 0f00000000;
	fma.rn.f32 	%f903, %f900, 0f37CBAC00, 0fBAB607ED;
	selp.f32 	%f904, 0fB94D4153, %f903, %p362;
	selp.f32 	%f905, 0f3C0885E4, 0f3D2AAABB, %p362;
	fma.rn.f32 	%f906, %f904, %f900, %f905;
	selp.f32 	%f907, 0fBE2AAAA8, 0fBEFFFFFF, %p362;
	fma.rn.f32 	%f908, %f906, %f900, %f907;
	fma.rn.f32 	%f909, %f908, %f902, %f901;
	and.b32  	%r606, %r604, 2;
	setp.eq.s32 	%p363, %r606, 0;
	mov.f32 	%f910, 0f00000000;
	sub.f32 	%f911, %f910, %f909;
	selp.f32 	%f320, %f909, %f911, %p363;
	@%p361 bra 	$L__BB0_329;
	setp.neu.f32 	%p364, %f302, 0f7F800000;
	@%p364 bra 	$L__BB0_324;
	mov.f32 	%f914, 0f00000000;
	mul.rn.f32 	%f1164, %f1154, %f914;
	mov.b32 	%r754, 0;
	bra.uni 	$L__BB0_329;
$L__BB0_324:
	mov.b32 	%r261, %f1154;
	shl.b32 	%r608, %r261, 8;
	or.b32  	%r262, %r608, -2147483648;
	mov.b64 	%rd339, 0;
	mov.b32 	%r751, 0;
	mov.u64 	%rd337, __cudart_i2opi_f;
	mov.u64 	%rd338, %rd1;
$L__BB0_325:
	.pragma "nounroll";
	ld.global.nc.u32 	%r609, [%rd337];
	mad.wide.u32 	%rd310, %r609, %r262, %rd339;
	shr.u64 	%rd339, %rd310, 32;
	st.local.u32 	[%rd338], %rd310;
	add.s32 	%r751, %r751, 1;
	add.s64 	%rd338, %rd338, 4;
	add.s64 	%rd337, %rd337, 4;
	setp.ne.s32 	%p365, %r751, 6;
	@%p365 bra 	$L__BB0_325;
	shr.u32 	%r610, %r261, 23;
	st.local.u32 	[%rd1+24], %rd339;
	and.b32  	%r265, %r610, 31;
	and.b32  	%r611, %r610, 224;
	add.s32 	%r612, %r611, -128;
	shr.u32 	%r613, %r612, 5;
	mul.wide.u32 	%rd311, %r613, 4;
	sub.s64 	%rd77, %rd1, %rd311;
	ld.local.u32 	%r752, [%rd77+24];
	ld.local.u32 	%r753, [%rd77+20];
	setp.eq.s32 	%p366, %r265, 0;
	@%p366 bra 	$L__BB0_328;
	shf.l.wrap.b32 	%r752, %r753, %r752, %r265;
	ld.local.u32 	%r614, [%rd77+16];
	shf.l.wrap.b32 	%r753, %r614, %r753, %r265;
$L__BB0_328:
	shr.u32 	%r615, %r752, 30;
	shf.l.wrap.b32 	%r616, %r753, %r752, 2;
	shl.b32 	%r617, %r753, 2;
	shr.u32 	%r618, %r616, 31;
	add.s32 	%r619, %r618, %r615;
	neg.s32 	%r620, %r619;
	setp.lt.s32 	%p367, %r261, 0;
	selp.b32 	%r754, %r620, %r619, %p367;
	xor.b32  	%r621, %r616, %r261;
	shr.s32 	%r622, %r616, 31;
	xor.b32  	%r623, %r622, %r616;
	xor.b32  	%r624, %r622, %r617;
	cvt.u64.u32 	%rd312, %r623;
	shl.b64 	%rd313, %rd312, 32;
	cvt.u64.u32 	%rd314, %r624;
	or.b64  	%rd315, %rd313, %rd314;
	cvt.rn.f64.s64 	%fd283, %rd315;
	mul.f64 	%fd284, %fd283, 0d3BF921FB54442D19;
	cvt.rn.f32.f64 	%f912, %fd284;
	neg.f32 	%f913, %f912;
	setp.lt.s32 	%p368, %r621, 0;
	selp.f32 	%f1164, %f913, %f912, %p368;
$L__BB0_329:
	ld.param.u64 	%rd319, [_Z18minareabbox_kerneliPKfPf_param_2];
	add.s32 	%r626, %r754, 1;
	mul.rn.f32 	%f915, %f1164, %f1164;
	and.b32  	%r627, %r754, 1;
	setp.eq.b32 	%p369, %r627, 1;
	selp.f32 	%f916, %f1164, 0f3F800000, %p369;
	fma.rn.f32 	%f917, %f915, %f916, 0f00000000;
	fma.rn.f32 	%f918, %f915, 0f37CBAC00, 0fBAB607ED;
	selp.f32 	%f919, 0fB94D4153, %f918, %p369;
	selp.f32 	%f920, 0f3C0885E4, 0f3D2AAABB, %p369;
	fma.rn.f32 	%f921, %f919, %f915, %f920;
	selp.f32 	%f922, 0fBE2AAAA8, 0fBEFFFFFF, %p369;
	fma.rn.f32 	%f923, %f921, %f915, %f922;
	fma.rn.f32 	%f924, %f923, %f917, %f916;
	and.b32  	%r628, %r626, 2;
	setp.eq.s32 	%p370, %r628, 0;
	mov.f32 	%f925, 0f00000000;
	sub.f32 	%f926, %f925, %f924;
	selp.f32 	%f927, %f924, %f926, %p370;
	fma.rn.f32 	%f928, %f1151, %f306, 0f00000000;
	fma.rn.f32 	%f929, %f1152, %f320, %f928;
	fma.rn.f32 	%f930, %f1151, %f313, 0f00000000;
	fma.rn.f32 	%f931, %f1152, %f927, %f930;
	cvta.to.global.u64 	%rd316, %rd319;
	mov.u32 	%r629, %ctaid.x;
	shl.b32 	%r630, %r629, 9;
	mov.u32 	%r631, %tid.x;
	add.s32 	%r632, %r630, %r631;
	shl.b32 	%r633, %r632, 3;
	mul.wide.s32 	%rd317, %r633, 4;
	add.s64 	%rd318, %rd316, %rd317;
	st.global.f32 	[%rd318], %f929;
	st.global.f32 	[%rd318+4], %f931;
	fma.rn.f32 	%f932, %f1153, %f306, 0f00000000;
	fma.rn.f32 	%f933, %f1152, %f320, %f932;
	fma.rn.f32 	%f934, %f1153, %f313, 0f00000000;
	fma.rn.f32 	%f935, %f1152, %f927, %f934;
	st.global.f32 	[%rd318+8], %f933;
	st.global.f32 	[%rd318+12], %f935;
	fma.rn.f32 	%f936, %f1150, %f320, %f932;
	fma.rn.f32 	%f937, %f1150, %f927, %f934;
	st.global.f32 	[%rd318+16], %f936;
	st.global.f32 	[%rd318+20], %f937;
	fma.rn.f32 	%f938, %f1150, %f320, %f928;
	fma.rn.f32 	%f939, %f1150, %f927, %f930;
	st.global.f32 	[%rd318+24], %f938;
	st.global.f32 	[%rd318+28], %f939;
$L__BB0_330:
	ret;
$L__BB0_331:
	add.s32 	%r320, %r669, -1;
	mul.wide.u32 	%rd126, %r320, 8;
	add.s64 	%rd127, %rd11, %rd126;
	mul.wide.u32 	%rd128, %r320, 4;
	add.s64 	%rd129, %rd1, %rd128;
	ld.local.u32 	%r321, [%rd129];
	mul.wide.s32 	%rd130, %r321, 8;
	add.s64 	%rd131, %rd6, %rd130;
	ld.local.v2.f32 	{%f464, %f465}, [%rd131];
	st.local.v2.f32 	[%rd127], {%f464, %f465};
	add.s32 	%r322, %r669, -2;
	mul.wide.u32 	%rd132, %r322, 8;
	add.s64 	%rd133, %rd11, %rd132;
	mul.wide.u32 	%rd134, %r322, 4;
	add.s64 	%rd135, %rd1, %rd134;
	ld.local.u32 	%r323, [%rd135];
	mul.wide.s32 	%rd136, %r323, 8;
	add.s64 	%rd137, %rd6, %rd136;
	ld.local.v2.f32 	{%f466, %f467}, [%rd137];
	st.local.v2.f32 	[%rd133], {%f466, %f467};
	add.s32 	%r324, %r669, -3;
	mul.wide.u32 	%rd138, %r324, 8;
	add.s64 	%rd139, %rd11, %rd138;
	mul.wide.u32 	%rd140, %r324, 4;
	add.s64 	%rd141, %rd1, %rd140;
	ld.local.u32 	%r325, [%rd141];
	mul.wide.s32 	%rd142, %r325, 8;
	add.s64 	%rd143, %rd6, %rd142;
	ld.local.v2.f32 	{%f468, %f469}, [%rd143];
	st.local.v2.f32 	[%rd139], {%f468, %f469};
	add.s32 	%r60, %r669, -4;
	mul.wide.u32 	%rd144, %r60, 8;
	add.s64 	%rd145, %rd11, %rd144;
	mul.wide.u32 	%rd146, %r60, 4;
	add.s64 	%rd147, %rd1, %rd146;
	ld.local.u32 	%r326, [%rd147];
	mul.wide.s32 	%rd148, %r326, 8;
	add.s64 	%rd149, %rd6, %rd148;
	ld.local.v2.f32 	{%f470, %f471}, [%rd149];
	st.local.v2.f32 	[%rd145], {%f470, %f471};
	setp.gt.s32 	%p124, %r669, 4;
	mov.u32 	%r669, %r60;
	@%p124 bra 	$L__BB0_331;
	bra.uni 	$L__BB0_127;

}


// ===== COMPILED SASS (sm_100) =====

	.target	sm_100

	.elftype	@"ET_EXEC"


//--------------------- .note.nv.tkinfo           --------------------------
	.section	.note.nv.tkinfo,"",@"SHT_NOTE"
	.sectionflags	@"SHF_NOTE_NV_TKINFO"
	.tkinfo
        /*0018*/ 	.word	0x00000002
        /*0030*/ 	.string	""
        /*0030*/ 	.string	"ptxas"
        /*0030*/ 	.string	"Cuda compilation tools, release 13.0, V13.0.88"
        /*0030*/ 	.string	"Build cuda_13.0.r13.0/compiler.36424714_0"
        /*0030*/ 	.string	"-arch sm_100 -m 64 "



//--------------------- .note.nv.cuinfo           --------------------------
	.section	.note.nv.cuinfo,"",@"SHT_NOTE"
	.sectionflags	@"SHF_NOTE_NV_CUINFO"
        /*0018*/ 	.short	0x0002
        /*001a*/ 	.short	0x0064
        /*001c*/ 	.short	0x0082
	.zero		2


//--------------------- .nv.info                  --------------------------
	.section	.nv.info,"",@"SHT_CUDA_INFO"
	.align	4


	//----- nvinfo : EIATTR_REGCOUNT
	.align		4
        /*0000*/ 	.byte	0x04, 0x2f
        /*0002*/ 	.short	(.L_2 - .L_1)
	.align		4
.L_1:
        /*0004*/ 	.word	index@(_Z18minareabbox_kerneliPKfPf)
        /*0008*/ 	.word	0x0000002b


	//----- nvinfo : EIATTR_FRAME_SIZE
	.align		4
.L_2:
        /*000c*/ 	.byte	0x04, 0x11
        /*000e*/ 	.short	(.L_4 - .L_3)
	.align		4
.L_3:
        /*0010*/ 	.word	index@($__internal_1_$__cuda_sm3x_div_rn_noftz_f32_slowpath)
        /*0014*/ 	.word	0x000002d0


	//----- nvinfo : EIATTR_FRAME_SIZE
	.align		4
.L_4:
        /*0018*/ 	.byte	0x04, 0x11
        /*001a*/ 	.short	(.L_6 - .L_5)
	.align		4
.L_5:
        /*001c*/ 	.word	index@($__internal_0_$__cuda_sm20_div_rn_f64_full)
        /*0020*/ 	.word	0x000002d0


	//----- nvinfo : EIATTR_FRAME_SIZE
	.align		4
.L_6:
        /*0024*/ 	.byte	0x04, 0x11
        /*0026*/ 	.short	(.L_8 - .L_7)
	.align		4
.L_7:
        /*0028*/ 	.word	index@(_Z18minareabbox_kerneliPKfPf)
        /*002c*/ 	.word	0x000002d0


	//----- nvinfo : EIATTR_MIN_STACK_SIZE
	.align		4
.L_8:
        /*0030*/ 	.byte	0x04, 0x12
        /*0032*/ 	.short	(.L_10 - .L_9)
	.align		4
.L_9:
        /*0034*/ 	.word	index@(_Z18minareabbox_kerneliPKfPf)
        /*0038*/ 	.word	0x000002d0
.L_10:


//--------------------- .nv.compat                --------------------------
	.section	.nv.compat,"",@"SHT_CUDA_COMPAT_INFO"
	.align	4
        /*0000*/ 	.byte	0x02, 0x09, 0x00, 0x00, 0x02, 0x02, 0x01, 0x00, 0x02, 0x05, 0x05, 0x00, 0x03, 0x07, 0x01, 0x01
        /*0010*/ 	.byte	0x02, 0x03, 0x00, 0x00, 0x02, 0x06, 0x01, 0x00, 0x04, 0x0b, 0x08, 0x00, 0x01, 0x00, 0x00, 0x00
        /*0020*/ 	.byte	0x00, 0x00, 0x00, 0x00


//--------------------- .nv.info._Z18minareabbox_kerneliPKfPf --------------------------
	.section	.nv.info._Z18minareabbox_kerneliPKfPf,"",@"SHT_CUDA_INFO"
	.sectionflags	@""
	.align	4


	//----- nvinfo : EIATTR_CUDA_API_VERSION
	.align		4
        /*0000*/ 	.byte	0x04, 0x37
        /*0002*/ 	.short	(.L_12 - .L_11)
.L_11:
        /*0004*/ 	.word	0x00000082


	//----- nvinfo : EIATTR_KPARAM_INFO
	.align		4
.L_12:
        /*0008*/ 	.byte	0x04, 0x17
        /*000a*/ 	.short	(.L_14 - .L_13)
.L_13:
        /*000c*/ 	.word	0x00000000
        /*0010*/ 	.short	0x0002
        /*0012*/ 	.short	0x0010
        /*0014*/ 	.byte	0x00, 0xf5, 0x21, 0x00


	//----- nvinfo : EIATTR_KPARAM_INFO
	.align		4
.L_14:
        /*0018*/ 	.byte	0x04, 0x17
        /*001a*/ 	.short	(.L_16 - .L_15)
.L_15:
        /*001c*/ 	.word	0x00000000
        /*0020*/ 	.short	0x0001
        /*0022*/ 	.short	0x0008
        /*0024*/ 	.byte	0x00, 0xf5, 0x21, 0x00


	//----- nvinfo : EIATTR_KPARAM_INFO
	.align		4
.L_16:
        /*0028*/ 	.byte	0x04, 0x17
        /*002a*/ 	.short	(.L_18 - .L_17)
.L_17:
        /*002c*/ 	.word	0x00000000
        /*0030*/ 	.short	0x0000
        /*0032*/ 	.short	0x0000
        /*0034*/ 	.byte	0x00, 0xf0, 0x11, 0x00


	//----- nvinfo : EIATTR_SPARSE_MMA_MASK
	.align		4
.L_18:
        /*0038*/ 	.byte	0x03, 0x50
        /*003a*/ 	.short	0x0000


	//----- nvinfo : EIATTR_MAXREG_COUNT
	.align		4
        /*003c*/ 	.byte	0x03, 0x1b
        /*003e*/ 	.short	0x00ff


	//----- nvinfo : EIATTR_MERCURY_ISA_VERSION
	.align		4
        /*0040*/ 	.byte	0x03, 0x5f
        /*0042*/ 	.short	0x0101


	//----- nvinfo : EIATTR_VRC_CTA_INIT_COUNT
	.align		4
        /*0044*/ 	.byte	0x02, 0x4a
	.zero		1
	.zero		1


	//----- nvinfo : EIATTR_EXIT_INSTR_OFFSETS
	.align		4
        /*0048*/ 	.byte	0x04, 0x1c
        /*004a*/ 	.short	(.L_20 - .L_19)


	//   ....[0]....
.L_19:
        /*004c*/ 	.word	0x000000a0


	//   ....[1]....
        /*0050*/ 	.word	0x0000b470


	//----- nvinfo : EIATTR_CRS_STACK_SIZE
	.align		4
.L_20:
        /*0054*/ 	.byte	0x04, 0x1e
        /*0056*/ 	.short	(.L_22 - .L_21)
.L_21:
        /*0058*/ 	.word	0x00000000


	//----- nvinfo : EIATTR_CBANK_PARAM_SIZE
	.align		4
.L_22:
        /*005c*/ 	.byte	0x03, 0x19
        /*005e*/ 	.short	0x0018


	//----- nvinfo : EIATTR_PARAM_CBANK
	.align		4
        /*0060*/ 	.byte	0x04, 0x0a
        /*0062*/ 	.short	(.L_24 - .L_23)
	.align		4
.L_23:
        /*0064*/ 	.word	index@(.nv.constant0._Z18minareabbox_kerneliPKfPf)
        /*0068*/ 	.short	0x0380
        /*006a*/ 	.short	0x0018


	//----- nvinfo : EIATTR_SW_WAR
	.align		4
.L_24:
        /*006c*/ 	.byte	0x04, 0x36
        /*006e*/ 	.short	(.L_26 - .L_25)
.L_25:
        /*0070*/ 	.word	0x00000008
.L_26:


//--------------------- .nv.callgraph             --------------------------
	.section	.nv.callgraph,"",@"SHT_CUDA_CALLGRAPH"
	.align	4
	.sectionentsize	8
	.align		4
        /*0000*/ 	.word	0x00000000
	.align		4
        /*0004*/ 	.word	0xffffffff
	.align		4
        /*0008*/ 	.word	0x00000000
	.align		4
        /*000c*/ 	.word	0xfffffffe
	.align		4
        /*0010*/ 	.word	0x00000000
	.align		4
        /*0014*/ 	.word	0xfffffffd
	.align		4
        /*0018*/ 	.word	0x00000000
	.align		4
        /*001c*/ 	.word	0xfffffffc


//--------------------- .nv.constant4             --------------------------
	.section	.nv.constant4,"a",@progbits
	.align	8
	.align		8
.nv.constant4:
        /*0000*/ 	.dword	__cudart_i2opi_f


//--------------------- .text._Z18minareabbox_kerneliPKfPf --------------------------
	.section	.text._Z18minareabbox_kerneliPKfPf,"ax",@progbits
	.align	128
        .global         _Z18minareabbox_kerneliPKfPf
        .type           _Z18minareabbox_kerneliPKfPf,@function
        .size           _Z18minareabbox_kerneliPKfPf,(.L_x_270 - _Z18minareabbox_kerneliPKfPf)
        .other          _Z18minareabbox_kerneliPKfPf,@"STO_CUDA_ENTRY STV_DEFAULT"
_Z18minareabbox_kerneliPKfPf:
.text._Z18minareabbox_kerneliPKfPf:
[----:B------:R-:W0:Y:S01]  /*0000*/  LDC R1, c[0x0][0x37c] ;  /* 0x0000df00ff017b82 */ /* 0x000e220000000800 */
[----:B------:R-:W1:Y:S07]  /*0010*/  S2R R2, SR_CTAID.X ;  /* 0x0000000000027919 */ /* 0x000e6e0000002500 */
[----:B------:R-:W1:Y:S01]  /*0020*/  LDC R5, c[0x0][0x380] ;  /* 0x0000e000ff057b82 */ /* 0x000e620000000800 */
[----:B0-----:R-:W-:Y:S01]  /*0030*/  VIADD R1, R1, 0xfffffd30 ;  /* 0xfffffd3001017836 */ /* 0x001fe20000000000 */
[----:B------:R-:W0:Y:S04]  /*0040*/  S2R R3, SR_TID.X ;  /* 0x0000000000037919 */ /* 0x000e280000002100 */
[----:B------:R-:W-:-:S02]  /*0050*/  R2UR UR4, R1 ;  /* 0x00000000010472ca */ /* 0x000fc400000e0000 */
[----:B------:R-:W-:Y:S01]  /*0060*/  R2UR UR11, R1 ;  /* 0x00000000010b72ca */ /* 0x000fe200000e0000 */
[----:B-1----:R-:W-:-:S05]  /*0070*/  IMAD R0, R2, -0x200, R5 ;  /* 0xfffffe0002007824 */ /* 0x002fca00078e0205 */
[----:B------:R-:W-:-:S04]  /*0080*/  VIMNMX R0, PT, PT, R0, 0x200, PT ;  /* 0x0000020000007848 */ /* 0x000fc80003fe0100 */
[----:B0-----:R-:W-:-:S13]  /*0090*/  ISETP.GE.U32.AND P0, PT, R3, R0, PT ;  /* 0x000000000300720c */ /* 0x001fda0003f06070 */
[----:B------:R-:W-:Y:S05]  /*00a0*/  @P0 EXIT ;  /* 0x000000000000094d */ /* 0x000fea0003800000 */
[----:B------:R-:W0:Y:S01]  /*00b0*/  LDC.64 R20, c[0x0][0x388] ;  /* 0x0000e200ff147b82 */ /* 0x000e220000000a00 */
[----:B------:R-:W1:Y:S01]  /*00c0*/  LDCU.64 UR6, c[0x0][0x358] ;  /* 0x00006b00ff0677ac */ /* 0x000e620008000a00 */
[----:B------:R-:W-:-:S04]  /*00d0*/  IMAD R0, R2, 0x200, R3 ;  /* 0x0000020002007824 */ /* 0x000fc800078e0203 */
[----:B------:R-:W-:-:S04]  /*00e0*/  IMAD R3, R0, 0x12, RZ ;  /* 0x0000001200037824 */ /* 0x000fc800078e02ff */
[----:B0-----:R-:W-:-:S05]  /*00f0*/  IMAD.WIDE R20, R3, 0x4, R20 ;  /* 0x0000000403147825 */ /* 0x001fca00078e0214 */
[----:B-1----:R-:W2:Y:S04]  /*0100*/  LDG.E R2, desc[UR6][R20.64+0x40] ;  /* 0x0000400614027981 */ /* 0x002ea8000c1e1900 */
[----:B------:R-:W3:Y:S04]  /*0110*/  LDG.E R5, desc[UR6][R20.64+0x4] ;  /* 0x0000040614057981 */ /* 0x000ee8000c1e1900 */
[----:B------:R-:W3:Y:S04]  /*0120*/  LDG.E R7, desc[UR6][R20.64+0xc] ;  /* 0x00000c0614077981 */ /* 0x000ee8000c1e1900 */
[----:B------:R-:W4:Y:S04]  /*0130*/  LDG.E R4, desc[UR6][R20.64] ;  /* 0x0000000614047981 */ /* 0x000f28000c1e1900 */
[----:B------:R-:W4:Y:S04]  /*0140*/  LDG.E R6, desc[UR6][R20.64+0x8] ;  /* 0x0000080614067981 */ /* 0x000f28000c1e1900 */
[----:B------:R-:W5:Y:S04]  /*0150*/  LDG.E R8, desc[UR6][R20.64+0x10] ;  /* 0x0000100614087981 */ /* 0x000f68000c1e1900 */
[----:B------:R-:W5:Y:S04]  /*0160*/  LDG.E R9, desc[UR6][R20.64+0x14] ;  /* 0x0000140614097981 */ /* 0x000f68000c1e1900 */
[----:B------:R-:W5:Y:S04]  /*0170*/  LDG.E R10, desc[UR6][R20.64+0x18] ;  /* 0x00001806140a7981 */ /* 0x000f68000c1e1900 */
[----:B------:R-:W5:Y:S04]  /*0180*/  LDG.E R11, desc[UR6][R20.64+0x1c] ;  /* 0x00001c06140b7981 */ /* 0x000f68000c1e1900 */
[----:B------:R-:W2:Y:S04]  /*0190*/  LDG.E R12, desc[UR6][R20.64+0x20] ;  /* 0x00002006140c7981 */ /* 0x000ea8000c1e1900 */
[----:B------:R-:W2:Y:S04]  /*01a0*/  LDG.E R13, desc[UR6][R20.64+0x24] ;  /* 0x00002406140d7981 */ /* 0x000ea8000c1e1900 */
[----:B------:R-:W2:Y:S04]  /*01b0*/  LDG.E R14, desc[UR6][R20.64+0x28] ;  /* 0x00002806140e7981 */ /* 0x000ea8000c1e1900 */
[----:B------:R-:W2:Y:S04]  /*01c0*/  LDG.E R15, desc[UR6][R20.64+0x2c] ;  /* 0x00002c06140f7981 */ /* 0x000ea8000c1e1900 */
[----:B------:R-:W2:Y:S04]  /*01d0*/  LDG.E R16, desc[UR6][R20.64+0x30] ;  /* 0x0000300614107981 */ /* 0x000ea8000c1e1900 */
[----:B------:R-:W2:Y:S04]  /*01e0*/  LDG.E R17, desc[UR6][R20.64+0x34] ;  /* 0x0000340614117981 */ /* 0x000ea8000c1e1900 */
[----:B------:R-:W2:Y:S04]  /*01f0*/  LDG.E R18, desc[UR6][R20.64+0x38] ;  /* 0x0000380614127981 */ /* 0x000ea8000c1e1900 */
[----:B------:R-:W2:Y:S04]  /*0200*/  LDG.E R19, desc[UR6][R20.64+0x3c] ;  /* 0x00003c0614137981 */ /* 0x000ea8000c1e1900 */
[----:B------:R-:W2:Y:S01]  /*0210*/  LDG.E R3, desc[UR6][R20.64+0x44] ;  /* 0x0000440614037981 */ /* 0x000ea2000c1e1900 */
[----:B------:R-:W-:Y:S01]  /*0220*/  BSSY.RECONVERGENT B0, `(.L_x_0) ;  /* 0x000001a000007945 */ /* 0x000fe20003800200 */
[----:B------:R-:W-:-:S03]  /*0230*/  UIADD3 UR5, UPT, UPT, UR4, 0x190, URZ ;  /* 0x0000019004057890 */ /* 0x000fc6000fffe0ff */
[----:B------:R-:W-:Y:S01]  /*0240*/  BSSY.RELIABLE B6, `(.L_x_1) ;  /* 0x000000e000067945 */ /* 0x000fe20003800100 */
[----:B---3--:R-:W-:Y:S01]  /*0250*/  FSETP.GEU.AND P0, PT, R7, R5, PT ;  /* 0x000000050700720b */ /* 0x008fe20003f0e000 */
[----:B----4-:R0:W-:Y:S04]  /*0260*/  STL.128 [R1+0x190], R4 ;  /* 0x0001900401007387 */ /* 0x0101e80000100c00 */
[----:B-----5:R0:W-:Y:S04]  /*0270*/  STL.128 [R1+0x1a0], R8 ;  /* 0x0001a00801007387 */ /* 0x0201e80000100c00 */
[----:B--2---:R0:W-:Y:S04]  /*0280*/  STL.128 [R1+0x1b0], R12 ;  /* 0x0001b00c01007387 */ /* 0x0041e80000100c00 */
[----:B------:R0:W-:Y:S04]  /*0290*/  STL.128 [R1+0x1c0], R16 ;  /* 0x0001c01001007387 */ /* 0x0001e80000100c00 */
[----:B------:R0:W-:Y:S01]  /*02a0*/  STL.64 [R1+0x1d0], R2 ;  /* 0x0001d00201007387 */ /* 0x0001e20000100a00 */
[----:B------:R-:W-:Y:S05]  /*02b0*/  @!P0 BRA `(.L_x_2) ;  /* 0x0000000000188947 */ /* 0x000fea0003800000 */
[----:B------:R-:W-:Y:S01]  /*02c0*/  FSETP.GEU.AND P0, PT, R6, R4, PT ;  /* 0x000000040600720b */ /* 0x000fe20003f0e000 */
[----:B------:R-:W-:Y:S02]  /*02d0*/  IMAD.MOV.U32 R20, RZ, RZ, R4 ;  /* 0x000000ffff147224 */ /* 0x000fe400078e0004 */
[----:B------:R-:W-:Y:S01]  /*02e0*/  IMAD.MOV.U32 R21, RZ, RZ, R5 ;  /* 0x000000ffff157224 */ /* 0x000fe200078e0005 */
[----:B------:R-:W-:-:S13]  /*02f0*/  FSETP.NEU.OR P0, PT, R7, R5, P0 ;  /* 0x000000050700720b */ /* 0x000fda000070d400 */
[----:B------:R-:W-:Y:S05]  /*0300*/  @P0 BREAK.RELIABLE B6 ;  /* 0x0000000000060942 */ /* 0x000fea0003800100 */
[----:B------:R-:W-:Y:S05]  /*0310*/  @P0 BRA `(.L_x_3) ;  /* 0x0000000000280947 */ /* 0x000fea0003800000 */
.L_x_2:
[----:B------:R-:W-:Y:S05]  /*0320*/  BSYNC.RELIABLE B6 ;  /* 0x0000000000067941 */ /* 0x000fea0003800100 */
.L_x_1:
[----:B------:R-:W-:Y:S02]  /*0330*/  IMAD.MOV.U32 R24, RZ, RZ, R6 ;  /* 0x000000ffff187224 */ /* 0x000fe400078e0006 */
[----:B------:R-:W-:Y:S02]  /*0340*/  IMAD.MOV.U32 R25, RZ, RZ, R7 ;  /* 0x000000ffff197224 */ /* 0x000fe400078e0007 */
[----:B------:R-:W-:Y:S02]  /*0350*/  IMAD.MOV.U32 R26, RZ, RZ, R4 ;  /* 0x000000ffff1a7224 */ /* 0x000fe400078e0004 */
[----:B------:R-:W-:Y:S02]  /*0360*/  IMAD.MOV.U32 R27, RZ, RZ, R5 ;  /* 0x000000ffff1b7224 */ /* 0x000fe400078e0005 */
[----:B------:R-:W-:Y:S02]  /*0370*/  IMAD.MOV.U32 R20, RZ, RZ, R6 ;  /* 0x000000ffff147224 */ /* 0x000fe400078e0006 */
[----:B------:R-:W-:Y:S01]  /*0380*/  IMAD.MOV.U32 R21, RZ, RZ, R7 ;  /* 0x000000ffff157224 */ /* 0x000fe200078e0007 */
[----:B------:R1:W-:Y:S01]  /*0390*/  STL.128 [R1+0x190], R24 ;  /* 0x0001901801007387 */ /* 0x0003e20000100c00 */
[----:B0-----:R-:W-:-:S02]  /*03a0*/  IMAD.MOV.U32 R6, RZ, RZ, R4 ;  /* 0x000000ffff067224 */ /* 0x001fc400078e0004 */
[----:B------:R-:W-:-:S07]  /*03b0*/  IMAD.MOV.U32 R7, RZ, RZ, R5 ;  /* 0x000000ffff077224 */ /* 0x000fce00078e0005 */
.L_x_3:
[----:B------:R-:W-:Y:S05]  /*03c0*/  BSYNC.RECONVERGENT B0 ;  /* 0x0000000000007941 */ /* 0x000fea0003800200 */
.L_x_0:
[----:B------:R-:W-:Y:S05]  /*03d0*/  WARPSYNC.ALL ;  /* 0x0000000000007948 */ /* 0x000fea0003800000 */
[----:B------:R-:W-:Y:S01]  /*03e0*/  FSETP.GT.AND P0, PT, R7, R5, PT ;  /* 0x000000050700720b */ /* 0x000fe20003f04000 */
[----:B------:R-:W-:-:S12]  /*03f0*/  BSSY.RECONVERGENT B0, `(.L_x_4) ;  /* 0x0000009000007945 */ /* 0x000fd80003800200 */
[----:B------:R-:W-:Y:S05]  /*0400*/  @P0 BRA `(.L_x_5) ;  /* 0x0000000000100947 */ /* 0x000fea0003800000 */
[----:B------:R-:W-:Y:S01]  /*0410*/  FSETP.GT.AND P0, PT, R6, R4, PT ;  /* 0x000000040600720b */ /* 0x000fe20003f04000 */
[----:B------:R-:W-:-:S03]  /*0420*/  IMAD.MOV.U32 R0, RZ, RZ, RZ ;  /* 0x000000ffff007224 */ /* 0x000fc600078e00ff */
[----:B------:R-:W-:-:S13]  /*0430*/  FSETP.NEU.OR P0, PT, R7, R5, !P0 ;  /* 0x000000050700720b */ /* 0x000fda000470d400 */
[----:B------:R-:W-:Y:S05]  /*0440*/  @P0 BRA `(.L_x_6) ;  /* 0x00000000000c0947 */ /* 0x000fea0003800000 */
.L_x_5:
[----:B------:R-:W-:Y:S02]  /*0450*/  IMAD.MOV.U32 R0, RZ, RZ, 0x1 ;  /* 0x00000001ff007424 */ /* 0x000fe400078e00ff */
[----:B0-----:R-:W-:Y:S02]  /*0460*/  IMAD.MOV.U32 R5, RZ, RZ, R7 ;  /* 0x000000ffff057224 */ /* 0x001fe400078e0007 */
[----:B------:R-:W-:-:S07]  /*0470*/  IMAD.MOV.U32 R4, RZ, RZ, R6 ;  /* 0x000000ffff047224 */ /* 0x000fce00078e0006 */
.L_x_6:
[----:B------:R-:W-:Y:S05]  /*0480*/  BSYNC.RECONVERGENT B0 ;  /* 0x0000000000007941 */ /* 0x000fea0003800200 */
.L_x_4:
[----:B------:R-:W-:Y:S01]  /*0490*/  FSETP.GEU.AND P0, PT, R9, R21, PT ;  /* 0x000000150900720b */ /* 0x000fe20003f0e000 */
[----:B------:R-:W-:Y:S04]  /*04a0*/  BSSY.RECONVERGENT B0, `(.L_x_7) ;  /* 0x0000010000007945 */ /* 0x000fe80003800200 */
[----:B------:R-:W-:Y:S08]  /*04b0*/  BSSY.RELIABLE B5, `(.L_x_8) ;  /* 0x0000008000057945 */ /* 0x000ff00003800100 */
[----:B------:R-:W-:Y:S05]  /*04c0*/  @!P0 BRA `(.L_x_9) ;  /* 0x0000000000188947 */ /* 0x000fea0003800000 */
[----:B------:R-:W-:Y:S01]  /*04d0*/  FSETP.GEU.AND P0, PT, R8, R20, PT ;  /* 0x000000140800720b */ /* 0x000fe20003f0e000 */
[----:B------:R-:W-:Y:S02]  /*04e0*/  IMAD.MOV.U32 R22, RZ, RZ, R20 ;  /* 0x000000ffff167224 */ /* 0x000fe400078e0014 */
[----:B------:R-:W-:Y:S01]  /*04f0*/  IMAD.MOV.U32 R23, RZ, RZ, R21 ;  /* 0x000000ffff177224 */ /* 0x000fe200078e0015 */
[----:B------:R-:W-:-:S13]  /*0500*/  FSETP.NEU.OR P0, PT, R9, R21, P0 ;  /* 0x000000150900720b */ /* 0x000fda000070d400 */
[----:B------:R-:W-:Y:S05]  /*0510*/  @P0 BREAK.RELIABLE B5 ;  /* 0x0000000000050942 */ /* 0x000fea0003800100 */
[----:B------:R-:W-:Y:S05]  /*0520*/  @P0 BRA `(.L_x_10) ;  /* 0x00000000001c0947 */ /* 0x000fea0003800000 */
.L_x_9:
[----:B------:R-:W-:Y:S05]  /*0530*/  BSYNC.RELIABLE B5 ;  /* 0x0000000000057941 */ /* 0x000fea0003800100 */
.L_x_8:
[----:B------:R-:W-:Y:S01]  /*0540*/  STL.64 [R1+0x1a0], R20 ;  /* 0x0001a01401007387 */ /* 0x000fe20000100a00 */
[----:B------:R-:W-:Y:S02]  /*0550*/  IMAD.MOV.U32 R22, RZ, RZ, R8 ;  /* 0x000000ffff167224 */ /* 0x000fe400078e0008 */
[----:B------:R-:W-:Y:S01]  /*0560*/  IMAD.MOV.U32 R23, RZ, RZ, R9 ;  /* 0x000000ffff177224 */ /* 0x000fe200078e0009 */
[----:B------:R0:W-:Y:S02]  /*0570*/  STL.64 [R1+0x190], R8 ;  /* 0x0001900801007387 */ /* 0x0001e40000100a00 */
[----:B0-----:R-:W-:Y:S02]  /*0580*/  IMAD.MOV.U32 R8, RZ, RZ, R20 ;  /* 0x000000ffff087224 */ /* 0x001fe400078e0014 */
[----:B------:R-:W-:-:S07]  /*0590*/  IMAD.MOV.U32 R9, RZ, RZ, R21 ;  /* 0x000000ffff097224 */ /* 0x000fce00078e0015 */
.L_x_10:
[----:B------:R-:W-:Y:S05]  /*05a0*/  BSYNC.RECONVERGENT B0 ;  /* 0x0000000000007941 */ /* 0x000fea0003800200 */
.L_x_7:
[----:B------:R-:W-:Y:S05]  /*05b0*/  WARPSYNC.ALL ;  /* 0x0000000000007948 */ /* 0x000fea0003800000 */
[----:B------:R-:W-:Y:S01]  /*05c0*/  FSETP.GT.AND P0, PT, R8, R4, PT ;  /* 0x000000040800720b */ /* 0x000fe20003f04000 */
[----:B------:R-:W-:Y:S01]  /*05d0*/  BSSY.RECONVERGENT B0, `(.L_x_11) ;  /* 0x0000016000007945 */ /* 0x000fe20003800200 */
[----:B------:R-:W-:-:S03]  /*05e0*/  FSETP.GEU.AND P1, PT, R11, R23, PT ;  /* 0x000000170b00720b */ /* 0x000fc60003f2e000 */
[----:B------:R-:W-:Y:S01]  /*05f0*/  BSSY.RELIABLE B4, `(.L_x_12) ;  /* 0x000000d000047945 */ /* 0x000fe20003800100 */
[----:B------:R-:W-:-:S04]  /*0600*/  FSETP.NEU.OR P0, PT, R9, R5, !P0 ;  /* 0x000000050900720b */ /* 0x000fc8000470d400 */
[----:B------:R-:W-:-:S13]  /*0610*/  FSETP.LEU.AND P0, PT, R9, R5, P0 ;  /* 0x000000050900720b */ /* 0x000fda000070b000 */
[----:B------:R-:W-:Y:S02]  /*0620*/  @!P0 IMAD.MOV.U32 R0, RZ, RZ, 0x2 ;  /* 0x00000002ff008424 */ /* 0x000fe400078e00ff */
[----:B0-----:R-:W-:Y:S02]  /*0630*/  @!P0 IMAD.MOV.U32 R5, RZ, RZ, R9 ;  /* 0x000000ffff058224 */ /* 0x001fe400078e0009 */
[----:B------:R-:W-:Y:S01]  /*0640*/  @!P0 IMAD.MOV.U32 R4, RZ, RZ, R8 ;  /* 0x000000ffff048224 */ /* 0x000fe200078e0008 */
[----:B------:R-:W-:Y:S06]  /*0650*/  @!P1 BRA `(.L_x_13) ;  /* 0x0000000000189947 */ /* 0x000fec0003800000 */
[----:B------:R-:W-:Y:S01]  /*0660*/  FSETP.GEU.AND P0, PT, R10, R22, PT ;  /* 0x000000160a00720b */ /* 0x000fe20003f0e000 */
[----:B------:R-:W-:Y:S02]  /*0670*/  IMAD.MOV.U32 R20, RZ, RZ, R22 ;  /* 0x000000ffff147224 */ /* 0x000fe400078e0016 */
[----:B------:R-:W-:Y:S01]  /*0680*/  IMAD.MOV.U32 R21, RZ, RZ, R23 ;  /* 0x000000ffff157224 */ /* 0x000fe200078e0017 */
[----:B------:R-:W-:-:S13]  /*0690*/  FSETP.NEU.OR P0, PT, R11, R23, P0 ;  /* 0x000000170b00720b */ /* 0x000fda000070d400 */
[----:B------:R-:W-:Y:S05]  /*06a0*/  @P0 BREAK.RELIABLE B4 ;  /* 0x0000000000040942 */ /* 0x000fea0003800100 */
[----:B------:R-:W-:Y:S05]  /*06b0*/  @P0 BRA `(.L_x_14) ;  /* 0x00000000001c0947 */ /* 0x000fea0003800000 */
.L_x_13:
[----:B------:R-:W-:Y:S05]  /*06c0*/  BSYNC.RELIABLE B4 ;  /* 0x0000000000047941 */ /* 0x000fea0003800100 */
.L_x_12:
[----:B------:R-:W-:Y:S01]  /*06d0*/  STL.64 [R1+0x1a8], R22 ;  /* 0x0001a81601007387 */ /* 0x000fe20000100a00 */
[----:B------:R-:W-:Y:S02]  /*06e0*/  IMAD.MOV.U32 R20, RZ, RZ, R10 ;  /* 0x000000ffff147224 */ /* 0x000fe400078e000a */
[----:B------:R-:W-:Y:S01]  /*06f0*/  IMAD.MOV.U32 R21, RZ, RZ, R11 ;  /* 0x000000ffff157224 */ /* 0x000fe200078e000b */
[----:B------:R0:W-:Y:S02]  /*0700*/  STL.64 [R1+0x190], R10 ;  /* 0x0001900a01007387 */ /* 0x0001e40000100a00 */
[----:B0-----:R-:W-:Y:S02]  /*0710*/  IMAD.MOV.U32 R10, RZ, RZ, R22 ;  /* 0x000000ffff0a7224 */ /* 0x001fe400078e0016 */
[----:B------:R-:W-:-:S07]  /*0720*/  IMAD.MOV.U32 R11, RZ, RZ, R23 ;  /* 0x000000ffff0b7224 */ /* 0x000fce00078e0017 */
.L_x_14:
[----:B------:R-:W-:Y:S05]  /*0730*/  BSYNC.RECONVERGENT B0 ;  /* 0x0000000000007941 */ /* 0x000fea0003800200 */
.L_x_11:
        /* <DEDUP_REMOVED lines=8> */
[----:B------:R-:W-:Y:S02]  /*07c0*/  @!P0 IMAD.MOV.U32 R5, RZ, RZ, R11 ;  /* 0x000000ffff058224 */ /* 0x000fe400078e000b */
        /* <DEDUP_REMOVED lines=8> */
.L_x_17:
[----:B------:R-:W-:Y:S05]  /*0850*/  BSYNC.RELIABLE B3 ;  /* 0x0000000000037941 */ /* 0x000fea0003800100 */
.L_x_16:
[----:B------:R-:W-:Y:S01]  /*0860*/  STL.64 [R1+0x1b0], R20 ;  /* 0x0001b01401007387 */ /* 0x000fe20000100a00 */
[----:B------:R-:W-:Y:S02]  /*0870*/  IMAD.MOV.U32 R22, RZ, RZ, R12 ;  /* 0x000000ffff167224 */ /* 0x000fe400078e000c */
[----:B------:R-:W-:Y:S01]  /*0880*/  IMAD.MOV.U32 R23, RZ, RZ, R13 ;  /* 0x000000ffff177224 */ /* 0x000fe200078e000d */
[----:B------:R0:W-:Y:S02]  /*0890*/  STL.64 [R1+0x190], R12 ;  /* 0x0001900c01007387 */ /* 0x0001e40000100a00 */
[----:B0-----:R-:W-:Y:S02]  /*08a0*/  IMAD.MOV.U32 R12, RZ, RZ, R20 ;  /* 0x000000ffff0c7224 */ /* 0x001fe400078e0014 */
[----:B------:R-:W-:-:S07]  /*08b0*/  IMAD.MOV.U32 R13, RZ, RZ, R21 ;  /* 0x000000ffff0d7224 */ /* 0x000fce00078e0015 */
.L_x_18:
[----:B------:R-:W-:Y:S05]  /*08c0*/  BSYNC.RECONVERGENT B0 ;  /* 0x0000000000007941 */ /* 0x000fea0003800200 */
.L_x_15:
        /* <DEDUP_REMOVED lines=17> */
.L_x_21:
[----:B------:R-:W-:Y:S05]  /*09e0*/  BSYNC.RELIABLE B2 ;  /* 0x0000000000027941 */ /* 0x000fea0003800100 */
.L_x_20:
[----:B------:R-:W-:Y:S01]  /*09f0*/  STL.64 [R1+0x1b8], R22 ;  /* 0x0001b81601007387 */ /* 0x000fe20000100a00 */
[----:B------:R-:W-:Y:S02]  /*0a00*/  IMAD.MOV.U32 R20, RZ, RZ, R14 ;  /* 0x000000ffff147224 */ /* 0x000fe400078e000e */
[----:B------:R-:W-:Y:S01]  /*0a10*/  IMAD.MOV.U32 R21, RZ, RZ, R15 ;  /* 0x000000ffff157224 */ /* 0x000fe200078e000f */
[----:B------:R0:W-:Y:S02]  /*0a20*/  STL.64 [R1+0x190], R14 ;  /* 0x0001900e01007387 */ /* 0x0001e40000100a00 */
[----:B0-----:R-:W-:Y:S02]  /*0a30*/  IMAD.MOV.U32 R14, RZ, RZ, R22 ;  /* 0x000000ffff0e7224 */ /* 0x001fe400078e0016 */
[----:B------:R-:W-:-:S07]  /*0a40*/  IMAD.MOV.U32 R15, RZ, RZ, R23 ;  /* 0x000000ffff0f7224 */ /* 0x000fce00078e0017 */
.L_x_22:
[----:B------:R-:W-:Y:S05]  /*0a50*/  BSYNC.RECONVERGENT B0 ;  /* 0x0000000000007941 */ /* 0x000fea0003800200 */
.L_x_19:
        /* <DEDUP_REMOVED lines=17> */
.L_x_25:
[----:B------:R-:W-:Y:S05]  /*0b70*/  BSYNC.RELIABLE B1 ;  /* 0x0000000000017941 */ /* 0x000fea0003800100 */
.L_x_24:
[----:B------:R-:W-:Y:S01]  /*0b80*/  STL.64 [R1+0x1c0], R20 ;  /* 0x0001c01401007387 */ /* 0x000fe20000100a00 */
[----:B------:R-:W-:Y:S02]  /*0b90*/  IMAD.MOV.U32 R22, RZ, RZ, R16 ;  /* 0x000000ffff167224 */ /* 0x000fe400078e0010 */
[----:B------:R-:W-:Y:S01]  /*0ba0*/  IMAD.MOV.U32 R23, RZ, RZ, R17 ;  /* 0x000000ffff177224 */ /* 0x000fe200078e0011 */
[----:B------:R0:W-:Y:S02]  /*0bb0*/  STL.64 [R1+0x190], R16 ;  /* 0x0001901001007387 */ /* 0x0001e40000100a00 */
[----:B0-----:R-:W-:Y:S02]  /*0bc0*/  IMAD.MOV.U32 R16, RZ, RZ, R20 ;  /* 0x000000ffff107224 */ /* 0x001fe400078e0014 */
[----:B------:R-:W-:-:S07]  /*0bd0*/  IMAD.MOV.U32 R17, RZ, RZ, R21 ;  /* 0x000000ffff117224 */ /* 0x000fce00078e0015 */
.L_x_26:
[----:B------:R-:W-:Y:S05]  /*0be0*/  BSYNC.RECONVERGENT B0 ;  /* 0x0000000000007941 */ /* 0x000fea0003800200 */
.L_x_23:
        /* <DEDUP_REMOVED lines=12> */
[----:B-1----:R-:W-:Y:S02]  /*0cb0*/  IMAD.MOV.U32 R24, RZ, RZ, R22 ;  /* 0x000000ffff187224 */ /* 0x002fe400078e0016 */
[----:B------:R-:W-:Y:S01]  /*0cc0*/  IMAD.MOV.U32 R25, RZ, RZ, R23 ;  /* 0x000000ffff197224 */ /* 0x000fe200078e0017 */
[----:B------:R-:W-:-:S13]  /*0cd0*/  FSETP.NEU.OR P0, PT, R19, R23, P0 ;  /* 0x000000171300720b */ /* 0x000fda000070d400 */
[----:B------:R-:W-:Y:S05]  /*0ce0*/  @P0 BREAK.RELIABLE B0 ;  /* 0x0000000000000942 */ /* 0x000fea0003800100 */
[----:B------:R-:W-:Y:S05]  /*0cf0*/  @P0 BRA `(.L_x_30) ;  /* 0x00000000001c0947 */ /* 0x000fea0003800000 */
.L_x_29:
[----:B------:R-:W-:Y:S05]  /*0d00*/  BSYNC.RELIABLE B0 ;  /* 0x0000000000007941 */ /* 0x000fea0003800100 */
.L_x_28:
[----:B------:R-:W-:Y:S01]  /*0d10*/  STL.64 [R1+0x1c8], R22 ;  /* 0x0001c81601007387 */ /* 0x000fe20000100a00 */
[----:B-1----:R-:W-:Y:S02]  /*0d20*/  IMAD.MOV.U32 R24, RZ, RZ, R18 ;  /* 0x000000ffff187224 */ /* 0x002fe400078e0012 */
[----:B------:R-:W-:Y:S01]  /*0d30*/  IMAD.MOV.U32 R25, RZ, RZ, R19 ;  /* 0x000000ffff197224 */ /* 0x000fe200078e0013 */
[----:B------:R0:W-:Y:S02]  /*0d40*/  STL.64 [R1+0x190], R18 ;  /* 0x0001901201007387 */ /* 0x0001e40000100a00 */
[----:B0-----:R-:W-:Y:S02]  /*0d50*/  IMAD.MOV.U32 R18, RZ, RZ, R22 ;  /* 0x000000ffff127224 */ /* 0x001fe400078e0016 */
[----:B------:R-:W-:-:S07]  /*0d60*/  IMAD.MOV.U32 R19, RZ, RZ, R23 ;  /* 0x000000ffff137224 */ /* 0x000fce00078e0017 */
.L_x_30:
[----:B------:R-:W-:Y:S05]  /*0d70*/  BSYNC.RECONVERGENT B7 ;  /* 0x0000000000077941 */ /* 0x000fea0003800200 */
.L_x_27:
[----:B------:R-:W-:Y:S05]  /*0d80*/  WARPSYNC.ALL ;  /* 0x0000000000007948 */ /* 0x000fea0003800000 */
[----:B------:R-:W-:Y:S01]  /*0d90*/  FSETP.GEU.AND P0, PT, R2, R24, PT ;  /* 0x000000180200720b */ /* 0x000fe20003f0e000 */
[----:B------:R-:W-:Y:S01]  /*0da0*/  STL [R1], RZ ;  /* 0x000000ff01007387 */ /* 0x000fe20000100800 */
[----:B------:R-:W-:Y:S01]  /*0db0*/  FSETP.GT.AND P2, PT, R18, R4, PT ;  /* 0x000000041200720b */ /* 0x000fe20003f44000 */
[----:B------:R-:W-:Y:S01]  /*0dc0*/  BSSY.RECONVERGENT B7, `(.L_x_31) ;  /* 0x0000114000077945 */ /* 0x000fe20003800200 */
[----:B------:R-:W-:Y:S01]  /*0dd0*/  FSETP.NEU.OR P1, PT, R3, R25, P0 ;  /* 0x000000190300720b */ /* 0x000fe2000072d400 */
[----:B------:R-:W-:Y:S01]  /*0de0*/  IMAD.MOV.U32 R27, RZ, RZ, RZ ;  /* 0x000000ffff1b7224 */ /* 0x000fe200078e00ff */
[----:B------:R-:W-:Y:S01]  /*0df0*/  FSETP.NEU.OR P0, PT, R19, R5, !P2 ;  /* 0x000000051300720b */ /* 0x000fe2000570d400 */
[----:B------:R-:W-:Y:S01]  /*0e00*/  IMAD.MOV.U32 R22, RZ, RZ, RZ ;  /* 0x000000ffff167224 */ /* 0x000fe200078e00ff */
[----:B------:R-:W-:-:S02]  /*0e10*/  FSETP.GEU.AND P1, PT, R3, R25, P1 ;  /* 0x000000190300720b */ /* 0x000fc40000f2e000 */
[----:B------:R-:W-:-:S11]  /*0e20*/  FSETP.LEU.AND P2, PT, R19, R5, P0 ;  /* 0x000000051300720b */ /* 0x000fd6000074b000 */
[----:B------:R0:W-:Y:S02]  /*0e30*/  @!P1 STL.64 [R1+0x190], R2 ;  /* 0x0001900201009387 */ /* 0x0001e40000100a00 */
[----:B------:R-:W-:Y:S02]  /*0e40*/  @!P2 IMAD.MOV.U32 R4, RZ, RZ, R18 ;  /* 0x000000ffff04a224 */ /* 0x000fe400078e0012 */
[----:B------:R-:W-:Y:S01]  /*0e50*/  @!P2 IMAD.MOV.U32 R5, RZ, RZ, R19 ;  /* 0x000000ffff05a224 */ /* 0x000fe200078e0013 */
[----:B------:R1:W-:Y:S01]  /*0e60*/  @!P1 STL.64 [R1+0x1d0], R24 ;  /* 0x0001d01801009387 */ /* 0x0003e20000100a00 */
[----:B------:R-:W-:Y:S02]  /*0e70*/  @!P2 IMAD.MOV.U32 R0, RZ, RZ, 0x7 ;  /* 0x00000007ff00a424 */ /* 0x000fe400078e00ff */
[----:B0-----:R-:W-:Y:S02]  /*0e80*/  @!P1 IMAD.MOV.U32 R2, RZ, RZ, R24 ;  /* 0x000000ffff029224 */ /* 0x001fe400078e0018 */
[----:B------:R-:W-:-:S03]  /*0e90*/  @!P1 IMAD.MOV.U32 R3, RZ, RZ, R25 ;  /* 0x000000ffff039224 */ /* 0x000fc600078e0019 */
[----:B------:R-:W-:-:S04]  /*0ea0*/  FSETP.GT.AND P0, PT, R2, R4, PT ;  /* 0x000000040200720b */ /* 0x000fc80003f04000 */
[----:B------:R-:W-:-:S04]  /*0eb0*/  FSETP.NEU.OR P0, PT, R3, R5, !P0 ;  /* 0x000000050300720b */ /* 0x000fc8000470d400 */
[----:B------:R-:W-:-:S13]  /*0ec0*/  FSETP.LEU.AND P0, PT, R3, R5, P0 ;  /* 0x000000050300720b */ /* 0x000fda000070b000 */
[----:B------:R-:W-:Y:S02]  /*0ed0*/  @!P0 IMAD.MOV.U32 R0, RZ, RZ, 0x8 ;  /* 0x00000008ff008424 */ /* 0x000fe400078e00ff */
[----:B------:R-:W-:Y:S02]  /*0ee0*/  @!P0 IMAD.MOV.U32 R5, RZ, RZ, R3 ;  /* 0x000000ffff058224 */ /* 0x000fe400078e0003 */
[----:B------:R-:W-:Y:S01]  /*0ef0*/  @!P0 IMAD.MOV.U32 R4, RZ, RZ, R2 ;  /* 0x000000ffff048224 */ /* 0x000fe200078e0002 */
[C---:B------:R-:W-:Y:S02]  /*0f00*/  ISETP.NE.AND P1, PT, R0.reuse, RZ, PT ;  /* 0x000000ff0000720c */ /* 0x040fe40003f25270 */
[----:B------:R-:W-:Y:S02]  /*0f10*/  VIMNMX.U32 R0, PT, PT, R0, 0x1, !PT ;  /* 0x0000000100007848 */ /* 0x000fe40007fe0000 */
[----:B------:R-:W-:Y:S02]  /*0f20*/  FSEL R20, R7, R5, !P1 ;  /* 0x0000000507147208 */ /* 0x000fe40004800000 */
[----:B-1----:R-:W-:-:S07]  /*0f30*/  FSEL R5, R6, R4, !P1 ;  /* 0x0000000406057208 */ /* 0x002fce0004800000 */
.L_x_55:
[----:B------:R-:W-:-:S06]  /*0f40*/  LEA R24, R27, UR5, 0x3 ;  /* 0x000000051b187c11 */ /* 0x000fcc000f8e18ff */
[----:B------:R-:W2:Y:S01]  /*0f50*/  LDL.64 R24, [R24] ;  /* 0x0000000018187983 */ /* 0x000ea20000100a00 */
[----:B------:R-:W-:Y:S01]  /*0f60*/  F2F.F64.F32 R32, R5 ;  /* 0x0000000500207310 */ /* 0x000fe20000201800 */
[----:B------:R-:W-:Y:S01]  /*0f70*/  BSSY.RECONVERGENT B8, `(.L_x_32) ;  /* 0x0000021000087945 */ /* 0x000fe20003800200 */
[----:B------:R-:W-:-:S06]  /*0f80*/  IMAD.MOV.U32 R21, RZ, RZ, R22 ;  /* 0x000000ffff157224 */ /* 0x000fcc00078e0016 */
[----:B------:R-:W-:Y:S08]  /*0f90*/  F2F.F64.F32 R34, R7 ;  /* 0x0000000700227310 */ /* 0x000ff00000201800 */
[----:B------:R-:W-:Y:S08]  /*0fa0*/  F2F.F64.F32 R30, R6 ;  /* 0x00000006001e7310 */ /* 0x000ff00000201800 */
[----:B------:R-:W-:Y:S08]  /*0fb0*/  F2F.F64.F32 R36, R20 ;  /* 0x0000001400247310 */ /* 0x000ff00000201800 */
[----:B--2---:R-:W0:Y:S08]  /*0fc0*/  F2F.F64.F32 R28, R24 ;  /* 0x00000018001c7310 */ /* 0x004e300000201800 */
[----:B------:R-:W1:Y:S01]  /*0fd0*/  F2F.F64.F32 R26, R25 ;  /* 0x00000019001a7310 */ /* 0x000e620000201800 */
[----:B0-----:R-:W-:-:S02]  /*0fe0*/  DADD R32, R32, -R28 ;  /* 0x0000000020207229 */ /* 0x001fc4000000081c */
[----:B------:R-:W-:Y:S02]  /*0ff0*/  DADD R28, R30, -R28 ;  /* 0x000000001e1c7229 */ /* 0x000fe4000000081c */
[--C-:B-1----:R-:W-:Y:S02]  /*1000*/  DADD R34, R34, -R26.reuse ;  /* 0x0000000022227229 */ /* 0x102fe4000000081a */
[----:B------:R-:W-:-:S06]  /*1010*/  DADD R30, R36, -R26 ;  /* 0x00000000241e7229 */ /* 0x000fcc000000081a */
[----:B------:R-:W-:-:S08]  /*1020*/  DMUL R32, R32, R34 ;  /* 0x0000002220207228 */ /* 0x000fd00000000000 */
[----:B------:R-:W-:-:S08]  /*1030*/  DFMA R28, R28, R30, -R32 ;  /* 0x0000001e1c1c722b */ /* 0x000fd00000000820 */
[----:B------:R-:W-:-:S14]  /*1040*/  DSETP.GT.AND P0, PT, R28, RZ, PT ;  /* 0x000000ff1c00722a */ /* 0x000fdc0003f04000 */
[----:B------:R-:W-:Y:S05]  /*1050*/  @P0 BRA `(.L_x_33) ;  /* 0x00000000003c0947 */ /* 0x000fea0003800000 */
[----:B------:R-:W-:Y:S01]  /*1060*/  DSETP.NEU.AND P0, PT, R28, RZ, PT ;  /* 0x000000ff1c00722a */ /* 0x000fe20003f0d000 */
[----:B------:R-:W-:Y:S02]  /*1070*/  IMAD.MOV.U32 R4, RZ, RZ, R20 ;  /* 0x000000ffff047224 */ /* 0x000fe400078e0014 */
[----:B------:R-:W-:Y:S02]  /*1080*/  IMAD.MOV.U32 R23, RZ, RZ, R5 ;  /* 0x000000ffff177224 */ /* 0x000fe400078e0005 */
[----:B------:R-:W-:-:S09]  /*1090*/  IMAD.MOV.U32 R38, RZ, RZ, R0 ;  /* 0x000000ffff267224 */ /* 0x000fd200078e0000 */
[----:B------:R-:W-:Y:S05]  /*10a0*/  @P0 BRA `(.L_x_34) ;  /* 0x0000000000340947 */ /* 0x000fea0003800000 */
[----:B------:R-:W-:Y:S01]  /*10b0*/  FADD R29, R25, -R7 ;  /* 0x80000007191d7221 */ /* 0x000fe20000000000 */
[----:B------:R-:W-:Y:S01]  /*10c0*/  FADD R31, -R20, R25 ;  /* 0x00000019141f7221 */ /* 0x000fe20000000100 */
[----:B------:R-:W-:Y:S01]  /*10d0*/  FADD R28, R24, -R6 ;  /* 0x80000006181c7221 */ /* 0x000fe20000000000 */
[----:B------:R-:W-:Y:S01]  /*10e0*/  FADD R30, -R5, R24 ;  /* 0x00000018051e7221 */ /* 0x000fe20000000100 */
[----:B------:R-:W-:Y:S01]  /*10f0*/  FMUL R29, R29, R29 ;  /* 0x0000001d1d1d7220 */ /* 0x000fe20000400000 */
[----:B------:R-:W-:-:S03]  /*1100*/  FMUL R31, R31, R31 ;  /* 0x0000001f1f1f7220 */ /* 0x000fc60000400000 */
[----:B------:R-:W-:Y:S01]  /*1110*/  FFMA R29, R28, R28, R29 ;  /* 0x0000001c1c1d7223 */ /* 0x000fe2000000001d */
[----:B------:R-:W-:-:S05]  /*1120*/  FFMA R30, R30, R30, R31 ;  /* 0x0000001e1e1e7223 */ /* 0x000fca000000001f */
[----:B------:R-:W-:-:S13]  /*1130*/  FSETP.GT.AND P0, PT, R29, R30, PT ;  /* 0x0000001e1d00720b */ /* 0x000fda0003f04000 */
[----:B------:R-:W-:Y:S05]  /*1140*/  @!P0 BRA `(.L_x_34) ;  /* 0x00000000000c8947 */ /* 0x000fea0003800000 */
.L_x_33:
[----:B------:R-:W-:Y:S02]  /*1150*/  IMAD.MOV.U32 R38, RZ, RZ, 0x1 ;  /* 0x00000001ff267424 */ /* 0x000fe400078e00ff */
[----:B------:R-:W-:Y:S02]  /*1160*/  IMAD.MOV.U32 R4, RZ, RZ, R7 ;  /* 0x000000ffff047224 */ /* 0x000fe400078e0007 */
[----:B------:R-:W-:-:S07]  /*1170*/  IMAD.MOV.U32 R23, RZ, RZ, R6 ;  /* 0x000000ffff177224 */ /* 0x000fce00078e0006 */
.L_x_34:
[----:B------:R-:W-:Y:S05]  /*1180*/  BSYNC.RECONVERGENT B8 ;  /* 0x0000000000087941 */ /* 0x000fea0003800200 */
.L_x_32:
[----:B------:R-:W-:Y:S01]  /*1190*/  F2F.F64.F32 R28, R24 ;  /* 0x00000018001c7310 */ /* 0x000fe20000201800 */
[----:B------:R-:W-:Y:S07]  /*11a0*/  BSSY.RECONVERGENT B8, `(.L_x_35) ;  /* 0x000001c000087945 */ /* 0x000fee0003800200 */
[----:B------:R-:W0:Y:S08]  /*11b0*/  F2F.F64.F32 R32, R23 ;  /* 0x0000001700207310 */ /* 0x000e300000201800 */
[----:B------:R-:W1:Y:S01]  /*11c0*/  F2F.F64.F32 R34, R9 ;  /* 0x0000000900227310 */ /* 0x000e620000201800 */
[----:B0-----:R-:W-:-:S07]  /*11d0*/  DADD R32, -R28, R32 ;  /* 0x000000001c207229 */ /* 0x001fce0000000120 */
[----:B------:R-:W0:Y:S01]  /*11e0*/  F2F.F64.F32 R36, R8 ;  /* 0x0000000800247310 */ /* 0x000e220000201800 */
[----:B-1----:R-:W-:-:S07]  /*11f0*/  DADD R34, -R26, R34 ;  /* 0x000000001a227229 */ /* 0x002fce0000000122 */
[----:B------:R-:W1:Y:S01]  /*1200*/  F2F.F64.F32 R30, R4 ;  /* 0x00000004001e7310 */ /* 0x000e620000201800 */
[----:B0-----:R-:W-:Y:S02]  /*1210*/  DADD R36, -R28, R36 ;  /* 0x000000001c247229 */ /* 0x001fe40000000124 */
[----:B------:R-:W-:Y:S02]  /*1220*/  DMUL R32, R32, R34 ;  /* 0x0000002220207228 */ /* 0x000fe40000000000 */
[----:B-1----:R-:W-:-:S08]  /*1230*/  DADD R30, -R26, R30 ;  /* 0x000000001a1e7229 */ /* 0x002fd0000000011e */
[----:B------:R-:W-:-:S08]  /*1240*/  DFMA R30, R36, R30, -R32 ;  /* 0x0000001e241e722b */ /* 0x000fd00000000820 */
[----:B------:R-:W-:-:S14]  /*1250*/  DSETP.GT.AND P0, PT, R30, RZ, PT ;  /* 0x000000ff1e00722a */ /* 0x000fdc0003f04000 */
[----:B------:R-:W-:Y:S05]  /*1260*/  @P0 BRA `(.L_x_36) ;  /* 0x0000000000300947 */ /* 0x000fea0003800000 */
[----:B------:R-:W-:-:S14]  /*1270*/  DSETP.NEU.AND P0, PT, R30, RZ, PT ;  /* 0x000000ff1e00722a */ /* 0x000fdc0003f0d000 */
[----:B------:R-:W-:Y:S05]  /*1280*/  @P0 BRA `(.L_x_37) ;  /* 0x0000000000340947 */ /* 0x000fea0003800000 */
[C---:B------:R-:W-:Y:S01]  /*1290*/  FADD R29, R25.reuse, -R9 ;  /* 0x80000009191d7221 */ /* 0x040fe20000000000 */
[----:B------:R-:W-:Y:S01]  /*12a0*/  FADD R31, R25, -R4 ;  /* 0x80000004191f7221 */ /* 0x000fe20000000000 */
[C---:B------:R-:W-:Y:S01]  /*12b0*/  FADD R28, R24.reuse, -R8 ;  /* 0x80000008181c7221 */ /* 0x040fe20000000000 */
[----:B------:R-:W-:Y:S01]  /*12c0*/  FADD R30, R24, -R23 ;  /* 0x80000017181e7221 */ /* 0x000fe20000000000 */
[----:B------:R-:W-:Y:S01]  /*12d0*/  FMUL R29, R29, R29 ;  /* 0x0000001d1d1d7220 */ /* 0x000fe20000400000 */
[----:B------:R-:W-:-:S03]  /*12e0*/  FMUL R31, R31, R31 ;  /* 0x0000001f1f1f7220 */ /* 0x000fc60000400000 */
[----:B------:R-:W-:Y:S01]  /*12f0*/  FFMA R29, R28, R28, R29 ;  /* 0x0000001c1c1d7223 */ /* 0x000fe2000000001d */
[----:B------:R-:W-:-:S05]  /*1300*/  FFMA R30, R30, R30, R31 ;  /* 0x0000001e1e1e7223 */ /* 0x000fca000000001f */
[----:B------:R-:W-:-:S13]  /*1310*/  FSETP.GT.AND P0, PT, R29, R30, PT ;  /* 0x0000001e1d00720b */ /* 0x000fda0003f04000 */
[----:B------:R-:W-:Y:S05]  /*1320*/  @!P0 BRA `(.L_x_37) ;  /* 0x00000000000c8947 */ /* 0x000fea0003800000 */
.L_x_36:
[----:B------:R-:W-:Y:S02]  /*1330*/  IMAD.MOV.U32 R38, RZ, RZ, 0x2 ;  /* 0x00000002ff267424 */ /* 0x000fe400078e00ff */
[----:B------:R-:W-:Y:S02]  /*1340*/  IMAD.MOV.U32 R4, RZ, RZ, R9 ;  /* 0x000000ffff047224 */ /* 0x000fe400078e0009 */
[----:B------:R-:W-:-:S07]  /*1350*/  IMAD.MOV.U32 R23, RZ, RZ, R8 ;  /* 0x000000ffff177224 */ /* 0x000fce00078e0008 */
.L_x_37:
[----:B------:R-:W-:Y:S05]  /*1360*/  BSYNC.RECONVERGENT B8 ;  /* 0x0000000000087941 */ /* 0x000fea0003800200 */
.L_x_35:
        /* <DEDUP_REMOVED lines=26> */
.L_x_39:
[----:B------:R-:W-:Y:S02]  /*1510*/  IMAD.MOV.U32 R38, RZ, RZ, 0x3 ;  /* 0x00000003ff267424 */ /* 0x000fe400078e00ff */
[----:B------:R-:W-:Y:S02]  /*1520*/  IMAD.MOV.U32 R4, RZ, RZ, R11 ;  /* 0x000000ffff047224 */ /* 0x000fe400078e000b */
[----:B------:R-:W-:-:S07]  /*1530*/  IMAD.MOV.U32 R23, RZ, RZ, R10 ;  /* 0x000000ffff177224 */ /* 0x000fce00078e000a */
.L_x_40:
[----:B------:R-:W-:Y:S05]  /*1540*/  BSYNC.RECONVERGENT B8 ;  /* 0x0000000000087941 */ /* 0x000fea0003800200 */
.L_x_38:
        /* <DEDUP_REMOVED lines=26> */
.L_x_42:
[----:B------:R-:W-:Y:S02]  /*16f0*/  IMAD.MOV.U32 R38, RZ, RZ, 0x4 ;  /* 0x00000004ff267424 */ /* 0x000fe400078e00ff */
[----:B------:R-:W-:Y:S02]  /*1700*/  IMAD.MOV.U32 R4, RZ, RZ, R13 ;  /* 0x000000ffff047224 */ /* 0x000fe400078e000d */
[----:B------:R-:W-:-:S07]  /*1710*/  IMAD.MOV.U32 R23, RZ, RZ, R12 ;  /* 0x000000ffff177224 */ /* 0x000fce00078e000c */
.L_x_43:
[----:B------:R-:W-:Y:S05]  /*1720*/  BSYNC.RECONVERGENT B8 ;  /* 0x0000000000087941 */ /* 0x000fea0003800200 */
.L_x_41:
        /* <DEDUP_REMOVED lines=26> */
.L_x_45:
[----:B------:R-:W-:Y:S02]  /*18d0*/  IMAD.MOV.U32 R38, RZ, RZ, 0x5 ;  /* 0x00000005ff267424 */ /* 0x000fe400078e00ff */
[----:B------:R-:W-:Y:S02]  /*18e0*/  IMAD.MOV.U32 R4, RZ, RZ, R15 ;  /* 0x000000ffff047224 */ /* 0x000fe400078e000f */
[----:B------:R-:W-:-:S07]  /*18f0*/  IMAD.MOV.U32 R23, RZ, RZ, R14 ;  /* 0x000000ffff177224 */ /* 0x000fce00078e000e */
.L_x_46:
[----:B------:R-:W-:Y:S05]  /*1900*/  BSYNC.RECONVERGENT B8 ;  /* 0x0000000000087941 */ /* 0x000fea0003800200 */
.L_x_44:
        /* <DEDUP_REMOVED lines=26> */
.L_x_48:
[----:B------:R-:W-:Y:S02]  /*1ab0*/  IMAD.MOV.U32 R38, RZ, RZ, 0x6 ;  /* 0x00000006ff267424 */ /* 0x000fe400078e00ff */
[----:B------:R-:W-:Y:S02]  /*1ac0*/  IMAD.MOV.U32 R4, RZ, RZ, R17 ;  /* 0x000000ffff047224 */ /* 0x000fe400078e0011 */
[----:B------:R-:W-:-:S07]  /*1ad0*/  IMAD.MOV.U32 R23, RZ, RZ, R16 ;  /* 0x000000ffff177224 */ /* 0x000fce00078e0010 */
.L_x_49:
[----:B------:R-:W-:Y:S05]  /*1ae0*/  BSYNC.RECONVERGENT B8 ;  /* 0x0000000000087941 */ /* 0x000fea0003800200 */
.L_x_47:
        /* <DEDUP_REMOVED lines=26> */
.L_x_51:
[----:B------:R-:W-:Y:S02]  /*1c90*/  IMAD.MOV.U32 R38, RZ, RZ, 0x7 ;  /* 0x00000007ff267424 */ /* 0x000fe400078e00ff */
[----:B------:R-:W-:Y:S02]  /*1ca0*/  IMAD.MOV.U32 R4, RZ, RZ, R19 ;  /* 0x000000ffff047224 */ /* 0x000fe400078e0013 */
[----:B------:R-:W-:-:S07]  /*1cb0*/  IMAD.MOV.U32 R23, RZ, RZ, R18 ;  /* 0x000000ffff177224 */ /* 0x000fce00078e0012 */
.L_x_52:
[----:B------:R-:W-:Y:S05]  /*1cc0*/  BSYNC.RECONVERGENT B8 ;  /* 0x0000000000087941 */ /* 0x000fea0003800200 */
.L_x_50:
[----:B------:R-:W0:Y:S01]  /*1cd0*/  F2F.F64.F32 R34, R3 ;  /* 0x0000000300227310 */ /* 0x000e220000201800 */
[----:B------:R-:W-:Y:S07]  /*1ce0*/  BSSY.RECONVERGENT B8, `(.L_x_53) ;  /* 0x000001c000087945 */ /* 0x000fee0003800200 */
[----:B------:R-:W-:Y:S01]  /*1cf0*/  F2F.F64.F32 R32, R24 ;  /* 0x0000001800207310 */ /* 0x000fe20000201800 */
[----:B0-----:R-:W-:-:S07]  /*1d00*/  DADD R34, -R26, R34 ;  /* 0x000000001a227229 */ /* 0x001fce0000000122 */
[----:B------:R-:W0:Y:S08]  /*1d10*/  F2F.F64.F32 R28, R23 ;  /* 0x00000017001c7310 */ /* 0x000e300000201800 */
[----:B------:R-:W1:Y:S01]  /*1d20*/  F2F.F64.F32 R30, R4 ;  /* 0x00000004001e7310 */ /* 0x000e620000201800 */
[----:B0-----:R-:W-:-:S07]  /*1d30*/  DADD R28, -R32, R28 ;  /* 0x00000000201c7229 */ /* 0x001fce000000011c */
[----:B------:R-:W0:Y:S01]  /*1d40*/  F2F.F64.F32 R36, R2 ;  /* 0x0000000200247310 */ /* 0x000e220000201800 */
[----:B-1----:R-:W-:Y:S02]  /*1d50*/  DADD R30, -R26, R30 ;  /* 0x000000001a1e7229 */ /* 0x002fe4000000011e */
[----:B------:R-:W-:Y:S01]  /*1d60*/  DMUL R28, R28, R34 ;  /* 0x000000221c1c7228 */ /* 0x000fe20000000000 */
[----:B------:R-:W-:Y:S01]  /*1d70*/  IMAD.MOV.U32 R27, RZ, RZ, 0x8 ;  /* 0x00000008ff1b7424 */ /* 0x000fe200078e00ff */
[----:B0-----:R-:W-:-:S08]  /*1d80*/  DADD R36, -R32, R36 ;  /* 0x0000000020247229 */ /* 0x001fd00000000124 */
[----:B------:R-:W-:-:S08]  /*1d90*/  DFMA R28, R36, R30, -R28 ;  /* 0x0000001e241c722b */ /* 0x000fd0000000081c */
[----:B------:R-:W-:-:S14]  /*1da0*/  DSETP.GT.AND P0, PT, R28, RZ, PT ;  /* 0x000000ff1c00722a */ /* 0x000fdc0003f04000 */
[----:B------:R-:W-:Y:S05]  /*1db0*/  @P0 BRA `(.L_x_54) ;  /* 0x0000000000380947 */ /* 0x000fea0003800000 */
[----:B------:R-:W-:Y:S01]  /*1dc0*/  DSETP.NEU.AND P0, PT, R28, RZ, PT ;  /* 0x000000ff1c00722a */ /* 0x000fe20003f0d000 */
[----:B------:R-:W-:-:S13]  /*1dd0*/  IMAD.MOV.U32 R27, RZ, RZ, R38 ;  /* 0x000000ffff1b7224 */ /* 0x000fda00078e0026 */
[----:B------:R-:W-:Y:S05]  /*1de0*/  @P0 BRA `(.L_x_54) ;  /* 0x00000000002c0947 */ /* 0x000fea0003800000 */
[C---:B------:R-:W-:Y:S01]  /*1df0*/  FADD R26, R25.reuse, -R3 ;  /* 0x80000003191a7221 */ /* 0x040fe20000000000 */
[----:B------:R-:W-:Y:S01]  /*1e00*/  FADD R25, R25, -R4 ;  /* 0x8000000419197221 */ /* 0x000fe20000000000 */
[C---:B------:R-:W-:Y:S01]  /*1e10*/  FADD R4, R24.reuse, -R23 ;  /* 0x8000001718047221 */ /* 0x040fe20000000000 */
[----:B------:R-:W-:Y:S01]  /*1e20*/  FADD R24, R24, -R2 ;  /* 0x8000000218187221 */ /* 0x000fe20000000000 */
[----:B------:R-:W-:Y:S01]  /*1e30*/  FMUL R23, R26, R26 ;  /* 0x0000001a1a177220 */ /* 0x000fe20000400000 */
[----:B------:R-:W-:Y:S01]  /*1e40*/  FMUL R25, R25, R25 ;  /* 0x0000001919197220 */ /* 0x000fe20000400000 */
[----:B------:R-:W-:Y:S02]  /*1e50*/  IMAD.MOV.U32 R27, RZ, RZ, R38 ;  /* 0x000000ffff1b7224 */ /* 0x000fe400078e0026 */
[----:B------:R-:W-:Y:S01]  /*1e60*/  FFMA R23, R24, R24, R23 ;  /* 0x0000001818177223 */ /* 0x000fe20000000017 */
[----:B------:R-:W-:-:S05]  /*1e70*/  FFMA R4, R4, R4, R25 ;  /* 0x0000000404047223 */ /* 0x000fca0000000019 */
[----:B------:R-:W-:-:S13]  /*1e80*/  FSETP.GT.AND P0, PT, R23, R4, PT ;  /* 0x000000041700720b */ /* 0x000fda0003f04000 */
[----:B------:R-:W-:-:S07]  /*1e90*/  @P0 IMAD.MOV.U32 R27, RZ, RZ, 0x8 ;  /* 0x00000008ff1b0424 */ /* 0x000fce00078e00ff */
.L_x_54:
[----:B------:R-:W-:Y:S05]  /*1ea0*/  BSYNC.RECONVERGENT B8 ;  /* 0x0000000000087941 */ /* 0x000fea0003800200 */
.L_x_53:
[C---:B------:R-:W-:Y:S01]  /*1eb0*/  LEA R4, R22.reuse, UR11, 0x2 ;  /* 0x0000000b16047c11 */ /* 0x040fe2000f8e10ff */
[----:B------:R-:W-:Y:S01]  /*1ec0*/  VIADD R22, R22, 0x1 ;  /* 0x0000000116167836 */ /* 0x000fe20000000000 */
[----:B------:R-:W-:-:S03]  /*1ed0*/  ISETP.NE.AND P0, PT, R27, R0, PT ;  /* 0x000000001b00720c */ /* 0x000fc60003f05270 */
[----:B------:R0:W-:Y:S10]  /*1ee0*/  STL [R4+0x4], R27 ;  /* 0x0000041b04007387 */ /* 0x0001f40000100800 */
[----:B0-----:R-:W-:Y:S05]  /*1ef0*/  @P0 BRA `(.L_x_55) ;  /* 0xfffffff000100947 */ /* 0x001fea000383ffff */
[----:B------:R-:W-:Y:S05]  /*1f00*/  BSYNC.RECONVERGENT B7 ;  /* 0x0000000000077941 */ /* 0x000fea0003800200 */
.L_x_31:
[C---:B------:R-:W-:Y:S01]  /*1f10*/  ISETP.GE.U32.AND P0, PT, R21.reuse, 0x2, PT ;  /* 0x000000021500780c */ /* 0x040fe20003f06070 */
[----:B------:R-:W-:Y:S01]  /*1f20*/  VIADD R24, R21, 0x2 ;  /* 0x0000000215187836 */ /* 0x000fe20000000000 */
[----:B------:R-:W-:Y:S01]  /*1f30*/  BSSY.RECONVERGENT B7, `(.L_x_56) ;  /* 0x0000018000077945 */ /* 0x000fe20003800200 */
[----:B------:R-:W-:Y:S02]  /*1f40*/  IMAD.MOV.U32 R22, RZ, RZ, RZ ;  /* 0x000000ffff167224 */ /* 0x000fe400078e00ff */
[----:B------:R-:W-:Y:S01]  /*1f50*/  VIADD R23, R1, 0xf0 ;  /* 0x000000f001177836 */ /* 0x000fe20000000000 */
[----:B------:R-:W-:-:S04]  /*1f60*/  LOP3.LUT R4, R24, 0x3, RZ, 0xc0, !PT ;  /* 0x0000000318047812 */ /* 0x000fc800078ec0ff */
[----:B------:R-:W-:-:S03]  /*1f70*/  ISETP.NE.AND P1, PT, R4, RZ, PT ;  /* 0x000000ff0400720c */ /* 0x000fc60003f25270 */
[----:B------:R-:W-:Y:S10]  /*1f80*/  @!P0 BRA `(.L_x_57) ;  /* 0x0000000000488947 */ /* 0x000ff40003800000 */
[----:B------:R-:W-:Y:S01]  /*1f90*/  LOP3.LUT R22, R24, 0xfffffffc, RZ, 0xc0, !PT ;  /* 0xfffffffc18167812 */ /* 0x000fe200078ec0ff */
[----:B------:R-:W-:-:S07]  /*1fa0*/  IMAD.MOV.U32 R32, RZ, RZ, RZ ;  /* 0x000000ffff207224 */ /* 0x000fce00078e00ff */
.L_x_58:
[----:B------:R-:W-:-:S05]  /*1fb0*/  LEA R34, R32, UR11, 0x2 ;  /* 0x0000000b20227c11 */ /* 0x000fca000f8e10ff */
[----:B0-----:R-:W2:Y:S02]  /*1fc0*/  LDL.128 R24, [R34] ;  /* 0x0000000022187983 */ /* 0x001ea40000100c00 */
[----:B--2---:R-:W-:Y:S02]  /*1fd0*/  LEA R28, R24, UR5, 0x3 ;  /* 0x00000005181c7c11 */ /* 0x004fe4000f8e18ff */
[----:B------:R-:W-:-:S04]  /*1fe0*/  LEA R30, R25, UR5, 0x3 ;  /* 0x00000005191e7c11 */ /* 0x000fc8000f8e18ff */
[----:B------:R-:W2:Y:S04]  /*1ff0*/  LDL.64 R28, [R28] ;  /* 0x000000001c1c7983 */ /* 0x000ea80000100a00 */
[----:B------:R-:W2:Y:S01]  /*2000*/  LDL.64 R30, [R30] ;  /* 0x000000001e1e7983 */ /* 0x000ea20000100a00 */
[----:B------:R-:W-:Y:S01]  /*2010*/  IMAD R33, R32, 0x8, R23 ;  /* 0x0000000820217824 */ /* 0x000fe200078e0217 */
[----:B------:R-:W-:Y:S02]  /*2020*/  LEA R24, R26, UR5, 0x3 ;  /* 0x000000051a187c11 */ /* 0x000fe4000f8e18ff */
[----:B------:R-:W-:Y:S02]  /*2030*/  LEA R27, R27, UR5, 0x3 ;  /* 0x000000051b1b7c11 */ /* 0x000fe4000f8e18ff */
[----:B--2---:R0:W-:Y:S04]  /*2040*/  STL.128 [R33], R28 ;  /* 0x0000001c21007387 */ /* 0x0041e80000100c00 */
[----:B------:R-:W2:Y:S04]  /*2050*/  LDL.64 R24, [R24] ;  /* 0x0000000018187983 */ /* 0x000ea80000100a00 */
[----:B------:R-:W2:Y:S01]  /*2060*/  LDL.64 R26, [R27] ;  /* 0x000000001b1a7983 */ /* 0x000ea20000100a00 */
[----:B------:R-:W-:-:S05]  /*2070*/  VIADD R32, R32, 0x4 ;  /* 0x0000000420207836 */ /* 0x000fca0000000000 */
[----:B------:R-:W-:Y:S01]  /*2080*/  ISETP.NE.AND P0, PT, R32, R22, PT ;  /* 0x000000162000720c */ /* 0x000fe20003f05270 */
[----:B--2---:R0:W-:-:S12]  /*2090*/  STL.128 [R33+0x10], R24 ;  /* 0x0000101821007387 */ /* 0x0041d80000100c00 */
[----:B------:R-:W-:Y:S05]  /*20a0*/  @P0 BRA `(.L_x_58) ;  /* 0xfffffffc00c00947 */ /* 0x000fea000383ffff */
.L_x_57:
[----:B------:R-:W-:Y:S05]  /*20b0*/  BSYNC.RECONVERGENT B7 ;  /* 0x0000000000077941 */ /* 0x000fea0003800200 */
.L_x_56:
[----:B------:R-:W-:Y:S04]  /*20c0*/  BSSY.RECONVERGENT B7, `(.L_x_59) ;  /* 0x000000d000077945 */ /* 0x000fe80003800200 */
[----:B------:R-:W-:Y:S05]  /*20d0*/  @!P1 BRA `(.L_x_60) ;  /* 0x00000000002c9947 */ /* 0x000fea0003800000 */
[----:B0-----:R-:W-:-:S07]  /*20e0*/  IMAD.MOV.U32 R25, RZ, RZ, RZ ;  /* 0x000000ffff197224 */ /* 0x001fce00078e00ff */
.L_x_61:
[----:B------:R-:W-:-:S06]  /*20f0*/  LEA R26, R22, UR11, 0x2 ;  /* 0x0000000b161a7c11 */ /* 0x000fcc000f8e10ff */
[----:B------:R-:W2:Y:S02]  /*2100*/  LDL R26, [R26] ;  /* 0x000000001a1a7983 */ /* 0x000ea40000100800 */
[----:B--2---:R-:W-:-:S05]  /*2110*/  LEA R27, R26, UR5, 0x3 ;  /* 0x000000051a1b7c11 */ /* 0x004fca000f8e18ff */
[----:B-1----:R-:W2:Y:S01]  /*2120*/  LDL.64 R28, [R27] ;  /* 0x000000001b1c7983 */ /* 0x002ea20000100a00 */
[C---:B------:R-:W-:Y:S02]  /*2130*/  IMAD R24, R22.reuse, 0x8, R23 ;  /* 0x0000000816187824 */ /* 0x040fe400078e0217 */
[----:B------:R-:W-:Y:S02]  /*2140*/  VIADD R25, R25, 0x1 ;  /* 0x0000000119197836 */ /* 0x000fe40000000000 */
[----:B------:R-:W-:-:S03]  /*2150*/  VIADD R22, R22, 0x1 ;  /* 0x0000000116167836 */ /* 0x000fc60000000000 */
[----:B------:R-:W-:Y:S01]  /*2160*/  ISETP.NE.AND P0, PT, R25, R4, PT ;  /* 0x000000041900720c */ /* 0x000fe20003f05270 */
[----:B--2---:R1:W-:-:S12]  /*2170*/  STL.64 [R24], R28 ;  /* 0x0000001c18007387 */ /* 0x0043d80000100a00 */
[----:B------:R-:W-:Y:S05]  /*2180*/  @P0 BRA `(.L_x_61) ;  /* 0xfffffffc00d80947 */ /* 0x000fea000383ffff */
.L_x_60:
[----:B------:R-:W-:Y:S05]  /*2190*/  BSYNC.RECONVERGENT B7 ;  /* 0x0000000000077941 */ /* 0x000fea0003800200 */
.L_x_59:
[----:B------:R2:W-:Y:S01]  /*21a0*/  STL [R1], RZ ;  /* 0x000000ff01007387 */ /* 0x0005e20000100800 */
[----:B------:R-:W-:Y:S01]  /*21b0*/  BSSY.RECONVERGENT B7, `(.L_x_62) ;  /* 0x000010a000077945 */ /* 0x000fe20003800200 */
[----:B------:R-:W-:Y:S02]  /*21c0*/  VIADD R23, R21, 0x3 ;  /* 0x0000000315177836 */ /* 0x000fe40000000000 */
[----:B01----:R-:W-:Y:S02]  /*21d0*/  IMAD.MOV.U32 R29, RZ, RZ, RZ ;  /* 0x000000ffff1d7224 */ /* 0x003fe400078e00ff */
[----:B------:R-:W-:-:S07]  /*21e0*/  IMAD.MOV.U32 R4, RZ, RZ, RZ ;  /* 0x000000ffff047224 */ /* 0x000fce00078e00ff */
.L_x_86:
[----:B------:R-:W-:-:S06]  /*21f0*/  LEA R26, R29, UR5, 0x3 ;  /* 0x000000051d1a7c11 */ /* 0x000fcc000f8e18ff */
[----:B------:R-:W3:Y:S01]  /*2200*/  LDL.64 R26, [R26] ;  /* 0x000000001a1a7983 */ /* 0x000ee20000100a00 */
[----:B------:R-:W-:Y:S01]  /*2210*/  F2F.F64.F32 R28, R7 ;  /* 0x00000007001c7310 */ /* 0x000fe20000201800 */
[----:B------:R-:W-:Y:S01]  /*2220*/  BSSY.RECONVERGENT B8, `(.L_x_63) ;  /* 0x0000023000087945 */ /* 0x000fe20003800200 */
[----:B------:R-:W-:-:S06]  /*2230*/  IMAD.MOV.U32 R22, RZ, RZ, R23 ;  /* 0x000000ffff167224 */ /* 0x000fcc00078e0017 */
[----:B------:R-:W-:Y:S08]  /*2240*/  F2F.F64.F32 R24, R5 ;  /* 0x0000000500187310 */ /* 0x000ff00000201800 */
[----:B------:R-:W-:Y:S08]  /*2250*/  F2F.F64.F32 R34, R20 ;  /* 0x0000001400227310 */ /* 0x000ff00000201800 */
[----:B------:R-:W-:Y:S08]  /*2260*/  F2F.F64.F32 R30, R6 ;  /* 0x00000006001e7310 */ /* 0x000ff00000201800 */
[----:B---3--:R-:W0:Y:S08]  /*2270*/  F2F.F64.F32 R36, R27 ;  /* 0x0000001b00247310 */ /* 0x008e300000201800 */
[----:B------:R-:W1:Y:S01]  /*2280*/  F2F.F64.F32 R38, R26 ;  /* 0x0000001a00267310 */ /* 0x000e620000201800 */
[----:B0-----:R-:W-:-:S07]  /*2290*/  DADD R28, R28, -R36 ;  /* 0x000000001c1c7229 */ /* 0x001fce0000000824 */
[----:B------:R-:W0:Y:S01]  /*22a0*/  F2F.F64.F32 R32, R26 ;  /* 0x0000001a00207310 */ /* 0x000e220000201800 */
[----:B------:R-:W-:Y:S02]  /*22b0*/  DADD R34, R34, -R36 ;  /* 0x0000000022227229 */ /* 0x000fe40000000824 */
[----:B-1----:R-:W-:Y:S02]  /*22c0*/  DADD R24, R24, -R38 ;  /* 0x0000000018187229 */ /* 0x002fe40000000826 */
[----:B0-----:R-:W-:-:S06]  /*22d0*/  DADD R30, R30, -R32 ;  /* 0x000000001e1e7229 */ /* 0x001fcc0000000820 */
[----:B------:R-:W-:-:S08]  /*22e0*/  DMUL R24, R24, R28 ;  /* 0x0000001c18187228 */ /* 0x000fd00000000000 */
[----:B------:R-:W-:Y:S01]  /*22f0*/  DFMA R30, R30, R34, -R24 ;  /* 0x000000221e1e722b */ /* 0x000fe20000000818 */
[----:B------:R-:W-:-:S07]  /*2300*/  IMAD.MOV.U32 R24, RZ, RZ, R4 ;  /* 0x000000ffff187224 */ /* 0x000fce00078e0004 */
[----:B------:R-:W-:-:S14]  /*2310*/  DSETP.GEU.AND P0, PT, R30, RZ, PT ;  /* 0x000000ff1e00722a */ /* 0x000fdc0003f0e000 */
[----:B------:R-:W-:Y:S05]  /*2320*/  @!P0 BRA `(.L_x_64) ;  /* 0x00000000003c8947 */ /* 0x000fea0003800000 */
        /* <DEDUP_REMOVED lines=15> */
.L_x_64:
[----:B------:R-:W-:Y:S02]  /*2420*/  IMAD.MOV.U32 R25, RZ, RZ, 0x1 ;  /* 0x00000001ff197424 */ /* 0x000fe400078e00ff */
[----:B------:R-:W-:Y:S02]  /*2430*/  IMAD.MOV.U32 R40, RZ, RZ, R7 ;  /* 0x000000ffff287224 */ /* 0x000fe400078e0007 */
[----:B------:R-:W-:-:S07]  /*2440*/  IMAD.MOV.U32 R23, RZ, RZ, R6 ;  /* 0x000000ffff177224 */ /* 0x000fce00078e0006 */
.L_x_65:
[----:B------:R-:W-:Y:S05]  /*2450*/  BSYNC.RECONVERGENT B8 ;  /* 0x0000000000087941 */ /* 0x000fea0003800200 */
.L_x_63:
[----:B------:R-:W-:Y:S01]  /*2460*/  F2F.F64.F32 R28, R26 ;  /* 0x0000001a001c7310 */ /* 0x000fe20000201800 */
[----:B------:R-:W-:Y:S07]  /*2470*/  BSSY.RECONVERGENT B8, `(.L_x_66) ;  /* 0x000001d000087945 */ /* 0x000fee0003800200 */
[----:B------:R-:W0:Y:S08]  /*2480*/  F2F.F64.F32 R36, R23 ;  /* 0x0000001700247310 */ /* 0x000e300000201800 */
[----:B------:R-:W-:Y:S01]  /*2490*/  F2F.F64.F32 R30, R27 ;  /* 0x0000001b001e7310 */ /* 0x000fe20000201800 */
[----:B0-----:R-:W-:-:S07]  /*24a0*/  DADD R36, -R28, R36 ;  /* 0x000000001c247229 */ /* 0x001fce0000000124 */
[----:B------:R-:W0:Y:S08]  /*24b0*/  F2F.F64.F32 R32, R9 ;  /* 0x0000000900207310 */ /* 0x000e300000201800 */
[----:B------:R-:W1:Y:S01]  /*24c0*/  F2F.F64.F32 R34, R8 ;  /* 0x0000000800227310 */ /* 0x000e620000201800 */
[----:B0-----:R-:W-:-:S07]  /*24d0*/  DADD R32, R32, -R30 ;  /* 0x0000000020207229 */ /* 0x001fce000000081e */
[----:B------:R-:W0:Y:S01]  /*24e0*/  F2F.F64.F32 R38, R40 ;  /* 0x0000002800267310 */ /* 0x000e220000201800 */
[----:B-1----:R-:W-:Y:S02]  /*24f0*/  DADD R34, R34, -R28 ;  /* 0x0000000022227229 */ /* 0x002fe4000000081c */
[----:B------:R-:W-:Y:S02]  /*2500*/  DMUL R32, R36, R32 ;  /* 0x0000002024207228 */ /* 0x000fe40000000000 */
[----:B0-----:R-:W-:-:S08]  /*2510*/  DADD R38, -R30, R38 ;  /* 0x000000001e267229 */ /* 0x001fd00000000126 */
[----:B------:R-:W-:-:S08]  /*2520*/  DFMA R32, R34, R38, -R32 ;  /* 0x000000262220722b */ /* 0x000fd00000000820 */
[----:B------:R-:W-:-:S14]  /*2530*/  DSETP.GEU.AND P0, PT, R32, RZ, PT ;  /* 0x000000ff2000722a */ /* 0x000fdc0003f0e000 */
[----:B------:R-:W-:Y:S05]  /*2540*/  @!P0 BRA `(.L_x_67) ;  /* 0x0000000000308947 */ /* 0x000fea0003800000 */
        /* <DEDUP_REMOVED lines=12> */
.L_x_67:
[----:B------:R-:W-:Y:S02]  /*2610*/  IMAD.MOV.U32 R25, RZ, RZ, 0x2 ;  /* 0x00000002ff197424 */ /* 0x000fe400078e00ff */
[----:B------:R-:W-:Y:S02]  /*2620*/  IMAD.MOV.U32 R40, RZ, RZ, R9 ;  /* 0x000000ffff287224 */ /* 0x000fe400078e0009 */
[----:B------:R-:W-:-:S07]  /*2630*/  IMAD.MOV.U32 R23, RZ, RZ, R8 ;  /* 0x000000ffff177224 */ /* 0x000fce00078e0008 */
.L_x_68:
[----:B------:R-:W-:Y:S05]  /*2640*/  BSYNC.RECONVERGENT B8 ;  /* 0x0000000000087941 */ /* 0x000fea0003800200 */
.L_x_66:
        /* <DEDUP_REMOVED lines=27> */
.L_x_70:
[----:B------:R-:W-:Y:S02]  /*2800*/  IMAD.MOV.U32 R25, RZ, RZ, 0x3 ;  /* 0x00000003ff197424 */ /* 0x000fe400078e00ff */
[----:B------:R-:W-:Y:S02]  /*2810*/  IMAD.MOV.U32 R40, RZ, RZ, R11 ;  /* 0x000000ffff287224 */ /* 0x000fe400078e000b */
[----:B------:R-:W-:-:S07]  /*2820*/  IMAD.MOV.U32 R23, RZ, RZ, R10 ;  /* 0x000000ffff177224 */ /* 0x000fce00078e000a */
.L_x_71:
[----:B------:R-:W-:Y:S05]  /*2830*/  BSYNC.RECONVERGENT B8 ;  /* 0x0000000000087941 */ /* 0x000fea0003800200 */
.L_x_69:
        /* <DEDUP_REMOVED lines=27> */
.L_x_73:
[----:B------:R-:W-:Y:S02]  /*29f0*/  IMAD.MOV.U32 R25, RZ, RZ, 0x4 ;  /* 0x00000004ff197424 */ /* 0x000fe400078e00ff */
[----:B------:R-:W-:Y:S02]  /*2a00*/  IMAD.MOV.U32 R40, RZ, RZ, R13 ;  /* 0x000000ffff287224 */ /* 0x000fe400078e000d */
[----:B------:R-:W-:-:S07]  /*2a10*/  IMAD.MOV.U32 R23, RZ, RZ, R12 ;  /* 0x000000ffff177224 */ /* 0x000fce00078e000c */
.L_x_74:
[----:B------:R-:W-:Y:S05]  /*2a20*/  BSYNC.RECONVERGENT B8 ;  /* 0x0000000000087941 */ /* 0x000fea0003800200 */
.L_x_72:
        /* <DEDUP_REMOVED lines=27> */
.L_x_76:
[----:B------:R-:W-:Y:S02]  /*2be0*/  IMAD.MOV.U32 R25, RZ, RZ, 0x5 ;  /* 0x00000005ff197424 */ /* 0x000fe400078e00ff */
[----:B------:R-:W-:Y:S02]  /*2bf0*/  IMAD.MOV.U32 R40, RZ, RZ, R15 ;  /* 0x000000ffff287224 */ /* 0x000fe400078e000f */
[----:B------:R-:W-:-:S07]  /*2c00*/  IMAD.MOV.U32 R23, RZ, RZ, R14 ;  /* 0x000000ffff177224 */ /* 0x000fce00078e000e */
.L_x_77:
[----:B------:R-:W-:Y:S05]  /*2c10*/  BSYNC.RECONVERGENT B8 ;  /* 0x0000000000087941 */ /* 0x000fea0003800200 */
.L_x_75:
        /* <DEDUP_REMOVED lines=27> */
.L_x_79:
[----:B------:R-:W-:Y:S02]  /*2dd0*/  IMAD.MOV.U32 R25, RZ, RZ, 0x6 ;  /* 0x00000006ff197424 */ /* 0x000fe400078e00ff */
[----:B------:R-:W-:Y:S02]  /*2de0*/  IMAD.MOV.U32 R40, RZ, RZ, R17 ;  /* 0x000000ffff287224 */ /* 0x000fe400078e0011 */
[----:B------:R-:W-:-:S07]  /*2df0*/  IMAD.MOV.U32 R23, RZ, RZ, R16 ;  /* 0x000000ffff177224 */ /* 0x000fce00078e0010 */
.L_x_80:
[----:B------:R-:W-:Y:S05]  /*2e00*/  BSYNC.RECONVERGENT B8 ;  /* 0x0000000000087941 */ /* 0x000fea0003800200 */
.L_x_78:
        /* <DEDUP_REMOVED lines=27> */
.L_x_82:
[----:B------:R-:W-:Y:S02]  /*2fc0*/  IMAD.MOV.U32 R25, RZ, RZ, 0x7 ;  /* 0x00000007ff197424 */ /* 0x000fe400078e00ff */
[----:B------:R-:W-:Y:S02]  /*2fd0*/  IMAD.MOV.U32 R40, RZ, RZ, R19 ;  /* 0x000000ffff287224 */ /* 0x000fe400078e0013 */
[----:B------:R-:W-:-:S07]  /*2fe0*/  IMAD.MOV.U32 R23, RZ, RZ, R18 ;  /* 0x000000ffff177224 */ /* 0x000fce00078e0012 */
.L_x_83:
[----:B------:R-:W-:Y:S05]  /*2ff0*/  BSYNC.RECONVERGENT B8 ;  /* 0x0000000000087941 */ /* 0x000fea0003800200 */
.L_x_81:
        /* <DEDUP_REMOVED lines=10> */
[----:B------:R-:W-:Y:S01]  /*30a0*/  DMUL R32, R36, R32 ;  /* 0x0000002024207228 */ /* 0x000fe20000000000 */
[----:B------:R-:W-:Y:S01]  /*30b0*/  IMAD.MOV.U32 R29, RZ, RZ, 0x8 ;  /* 0x00000008ff1d7424 */ /* 0x000fe200078e00ff */
[----:B0-----:R-:W-:-:S08]  /*30c0*/  DADD R38, -R30, R38 ;  /* 0x000000001e267229 */ /* 0x001fd00000000126 */
[----:B------:R-:W-:-:S08]  /*30d0*/  DFMA R32, R34, R38, -R32 ;  /* 0x000000262220722b */ /* 0x000fd00000000820 */
[----:B------:R-:W-:-:S14]  /*30e0*/  DSETP.GEU.AND P0, PT, R32, RZ, PT ;  /* 0x000000ff2000722a */ /* 0x000fdc0003f0e000 */
[----:B------:R-:W-:Y:S05]  /*30f0*/  @!P0 BRA `(.L_x_85) ;  /* 0x0000000000388947 */ /* 0x000fea0003800000 */
        /* <DEDUP_REMOVED lines=14> */
.L_x_85:
[----:B------:R-:W-:Y:S05]  /*31e0*/  BSYNC.RECONVERGENT B8 ;  /* 0x0000000000087941 */ /* 0x000fea0003800200 */
.L_x_84:
[C---:B------:R-:W-:Y:S01]  /*31f0*/  LEA R26, R4.reuse, UR11, 0x2 ;  /* 0x0000000b041a7c11 */ /* 0x040fe2000f8e10ff */
[----:B------:R-:W-:Y:S01]  /*3200*/  VIADD R4, R4, 0x1 ;  /* 0x0000000104047836 */ /* 0x000fe20000000000 */
[----:B------:R-:W-:-:S03]  /*3210*/  ISETP.NE.AND P0, PT, R29, R0, PT ;  /* 0x000000001d00720c */ /* 0x000fc60003f05270 */
[----:B------:R0:W-:Y:S01]  /*3220*/  STL [R26+0x4], R29 ;  /* 0x0000041d1a007387 */ /* 0x0001e20000100800 */
[----:B------:R-:W-:-:S09]  /*3230*/  IADD3 R23, PT, PT, R21, 0x3, R4 ;  /* 0x0000000315177810 */ /* 0x000fd20007ffe004 */
[----:B0-----:R-:W-:Y:S05]  /*3240*/  @P0 BRA `(.L_x_86) ;  /* 0xffffffec00e80947 */ /* 0x001fea000383ffff */
[----:B------:R-:W-:Y:S05]  /*3250*/  BSYNC.RECONVERGENT B7 ;  /* 0x0000000000077941 */ /* 0x000fea0003800200 */
.L_x_62:
[----:B------:R-:W-:Y:S01]  /*3260*/  LOP3.LUT P5, R15, R4, 0x3, RZ, 0xc0, !PT ;  /* 0x00000003040f7812 */ /* 0x000fe200078ac0ff */
[----:B------:R-:W-:Y:S01]  /*3270*/  BSSY.RECONVERGENT B7, `(.L_x_87) ;  /* 0x0000019000077945 */ /* 0x000fe20003800200 */
[C---:B------:R-:W-:Y:S01]  /*3280*/  IADD3 R2, PT, PT, R21.reuse, 0x2, R24 ;  /* 0x0000000215027810 */ /* 0x040fe20007ffe018 */
[----:B------:R-:W-:Y:S01]  /*3290*/  IMAD.MOV.U32 R0, RZ, RZ, R4 ;  /* 0x000000ffff007224 */ /* 0x000fe200078e0004 */
[----:B------:R-:W-:Y:S01]  /*32a0*/  ISETP.GE.U32.AND P3, PT, R24, 0x3, PT ;  /* 0x000000031800780c */ /* 0x000fe20003f66070 */
[----:B------:R-:W-:Y:S01]  /*32b0*/  VIADD R9, R21, 0x1 ;  /* 0x0000000115097836 */ /* 0x000fe20000000000 */
[C---:B------:R-:W-:Y:S01]  /*32c0*/  VIMNMX.U32 R7, PT, PT, R2.reuse, 0x1, !PT ;  /* 0x0000000102077848 */ /* 0x040fe20007fe0000 */
[----:B------:R-:W-:Y:S01]  /*32d0*/  VIADD R3, R1, 0x50 ;  /* 0x0000005001037836 */ /* 0x000fe20000000000 */
[----:B------:R-:W-:Y:S02]  /*32e0*/  ISETP.GE.U32.AND P4, PT, R2, 0x4, PT ;  /* 0x000000040200780c */ /* 0x000fe40003f86070 */
[----:B------:R-:W-:-:S02]  /*32f0*/  LOP3.LUT R5, R7, 0x3, RZ, 0xc0, !PT ;  /* 0x0000000307057812 */ /* 0x000fc400078ec0ff */
[----:B------:R-:W-:Y:S02]  /*3300*/  ISETP.GE.U32.AND P2, PT, R2, 0x4, PT ;  /* 0x000000040200780c */ /* 0x000fe40003f46070 */
[C---:B------:R-:W-:Y:S02]  /*3310*/  ISETP.NE.AND P1, PT, R5.reuse, RZ, PT ;  /* 0x000000ff0500720c */ /* 0x040fe40003f25270 */
[----:B------:R-:W-:Y:S01]  /*3320*/  ISETP.NE.AND P0, PT, R5, RZ, PT ;  /* 0x000000ff0500720c */ /* 0x000fe20003f05270 */
[----:B------:R-:W-:-:S12]  /*3330*/  @!P5 BRA `(.L_x_88) ;  /* 0x000000000030d947 */ /* 0x000fd80003800000 */
[----:B------:R-:W-:Y:S02]  /*3340*/  IMAD.MOV.U32 R6, RZ, RZ, RZ ;  /* 0x000000ffff067224 */ /* 0x000fe400078e00ff */
[----:B------:R-:W-:-:S07]  /*3350*/  IMAD.MOV.U32 R0, RZ, RZ, R4 ;  /* 0x000000ffff007224 */ /* 0x000fce00078e0004 */
.L_x_89:
[----:B------:R-:W-:-:S05]  /*3360*/  VIADD R0, R0, 0xffffffff ;  /* 0xffffffff00007836 */ /* 0x000fca0000000000 */
[----:B------:R-:W-:-:S06]  /*3370*/  LEA R10, R0, UR11, 0x2 ;  /* 0x0000000b000a7c11 */ /* 0x000fcc000f8e10ff */
[----:B------:R-:W3:Y:S02]  /*3380*/  LDL R10, [R10] ;  /* 0x000000000a0a7983 */ /* 0x000ee40000100800 */
[----:B---3--:R-:W-:-:S05]  /*3390*/  LEA R11, R10, UR5, 0x3 ;  /* 0x000000050a0b7c11 */ /* 0x008fca000f8e18ff */
[----:B0-----:R-:W3:Y:S01]  /*33a0*/  LDL.64 R12, [R11] ;  /* 0x000000000b0c7983 */ /* 0x001ee20000100a00 */
[----:B------:R-:W-:Y:S02]  /*33b0*/  IMAD R8, R0, 0x8, R3 ;  /* 0x0000000800087824 */ /* 0x000fe400078e0203 */
[----:B------:R-:W-:-:S05]  /*33c0*/  VIADD R6, R6, 0x1 ;  /* 0x0000000106067836 */ /* 0x000fca0000000000 */
[----:B------:R-:W-:Y:S01]  /*33d0*/  ISETP.NE.AND P5, PT, R6, R15, PT ;  /* 0x0000000f0600720c */ /* 0x000fe20003fa5270 */
[----:B---3--:R0:W-:-:S12]  /*33e0*/  STL.64 [R8], R12 ;  /* 0x0000000c08007387 */ /* 0x0081d80000100a00 */
[----:B------:R-:W-:Y:S05]  /*33f0*/  @P5 BRA `(.L_x_89) ;  /* 0xfffffffc00d85947 */ /* 0x000fea000383ffff */
.L_x_88:
[----:B------:R-:W-:Y:S05]  /*3400*/  BSYNC.RECONVERGENT B7 ;  /* 0x0000000000077941 */ /* 0x000fea0003800200 */
.L_x_87:
[----:B------:R-:W-:Y:S04]  /*3410*/  BSSY.RECONVERGENT B7, `(.L_x_90) ;  /* 0x0000021000077945 */ /* 0x000fe80003800200 */
[----:B------:R-:W-:Y:S05]  /*3420*/  @!P3 BRA `(.L_x_91) ;  /* 0x00000000007cb947 */ /* 0x000fea0003800000 */
.L_x_92:
[----:B0--3--:R-:W-:-:S05]  /*3430*/  VIADD R12, R0, 0xffffffff ;  /* 0xffffffff000c7836 */ /* 0x009fca0000000000 */
[----:B------:R-:W-:-:S05]  /*3440*/  LEA R17, R12, UR11, 0x2 ;  /* 0x0000000b0c117c11 */ /* 0x000fca000f8e10ff */
[----:B------:R-:W3:Y:S01]  /*3450*/  LDL R6, [R17] ;  /* 0x0000000011067983 */ /* 0x000ee20000100800 */
[----:B------:R-:W-:Y:S01]  /*3460*/  VIADD R8, R0, 0xfffffffe ;  /* 0xfffffffe00087836 */ /* 0x000fe20000000000 */
[----:B---3--:R-:W-:-:S05]  /*3470*/  LEA R6, R6, UR5, 0x3 ;  /* 0x0000000506067c11 */ /* 0x008fca000f8e18ff */
[----:B------:R-:W3:Y:S01]  /*3480*/  LDL.64 R10, [R6] ;  /* 0x00000000060a7983 */ /* 0x000ee20000100a00 */
[----:B------:R-:W-:Y:S01]  /*3490*/  IMAD R20, R12, 0x8, R3 ;  /* 0x000000080c147824 */ /* 0x000fe200078e0203 */
[----:B------:R-:W-:-:S04]  /*34a0*/  LEA R12, R8, UR11, 0x2 ;  /* 0x0000000b080c7c11 */ /* 0x000fc8000f8e10ff */
[----:B---3--:R0:W-:Y:S04]  /*34b0*/  STL.64 [R20], R10 ;  /* 0x0000000a14007387 */ /* 0x0081e80000100a00 */
        /* <DEDUP_REMOVED lines=8> */
[----:B0-----:R-:W-:Y:S01]  /*3540*/  VIADD R10, R0, 0xfffffffc ;  /* 0xfffffffc000a7836 */ /* 0x001fe20000000000 */
[----:B---3--:R-:W-:-:S05]  /*3550*/  LEA R6, R17, UR5, 0x3 ;  /* 0x0000000511067c11 */ /* 0x008fca000f8e18ff */
[----:B------:R-:W3:Y:S01]  /*3560*/  LDL.64 R18, [R6] ;  /* 0x0000000006127983 */ /* 0x000ee20000100a00 */
[----:B------:R-:W-:Y:S01]  /*3570*/  IMAD R16, R16, 0x8, R3 ;  /* 0x0000000810107824 */ /* 0x000fe200078e0203 */
[----:B------:R-:W-:-:S04]  /*3580*/  LEA R11, R10, UR11, 0x2 ;  /* 0x0000000b0a0b7c11 */ /* 0x000fc8000f8e10ff */
[----:B---3--:R3:W-:Y:S04]  /*3590*/  STL.64 [R16], R18 ;  /* 0x0000001210007387 */ /* 0x0087e80000100a00 */
[----:B------:R-:W4:Y:S02]  /*35a0*/  LDL R11, [R11] ;  /* 0x000000000b0b7983 */ /* 0x000f240000100800 */
[----:B----4-:R-:W-:-:S06]  /*35b0*/  LEA R12, R11, UR5, 0x3 ;  /* 0x000000050b0c7c11 */ /* 0x010fcc000f8e18ff */
[----:B------:R-:W4:Y:S01]  /*35c0*/  LDL.64 R12, [R12] ;  /* 0x000000000c0c7983 */ /* 0x000f220000100a00 */
[----:B-1----:R-:W-:Y:S01]  /*35d0*/  IMAD R8, R10, 0x8, R3 ;  /* 0x000000080a087824 */ /* 0x002fe200078e0203 */
[----:B------:R-:W-:Y:S01]  /*35e0*/  ISETP.GT.AND P3, PT, R0, 0x4, PT ;  /* 0x000000040000780c */ /* 0x000fe20003f64270 */
[----:B------:R-:W-:-:S03]  /*35f0*/  IMAD.MOV.U32 R0, RZ, RZ, R10 ;  /* 0x000000ffff007224 */ /* 0x000fc600078e000a */
[----:B----4-:R3:W-:Y:S09]  /*3600*/  STL.64 [R8], R12 ;  /* 0x0000000c08007387 */ /* 0x0107f20000100a00 */
[----:B------:R-:W-:Y:S05]  /*3610*/  @P3 BRA `(.L_x_92) ;  /* 0xfffffffc00843947 */ /* 0x000fea000383ffff */
.L_x_91:
[----:B------:R-:W-:Y:S05]  /*3620*/  BSYNC.RECONVERGENT B7 ;  /* 0x0000000000077941 */ /* 0x000fea0003800200 */
.L_x_90:
[----:B------:R-:W-:Y:S01]  /*3630*/  BSSY.RECONVERGENT B7, `(.L_x_93) ;  /* 0x0000023000077945 */ /* 0x000fe20003800200 */
[----:B------:R-:W-:Y:S02]  /*3640*/  IMAD.MOV.U32 R0, RZ, RZ, RZ ;  /* 0x000000ffff007224 */ /* 0x000fe400078e00ff */
[----:B------:R-:W-:Y:S01]  /*3650*/  IMAD.IADD R6, R4, 0x1, R9 ;  /* 0x0000000104067824 */ /* 0x000fe200078e0209 */
[----:B------:R-:W-:Y:S06]  /*3660*/  @!P4 BRA `(.L_x_94) ;  /* 0x00000000007cc947 */ /* 0x000fec0003800000 */
[----:B------:R-:W-:Y:S01]  /*3670*/  LOP3.LUT R0, R7, 0xfffffffc, RZ, 0xc0, !PT ;  /* 0xfffffffc07007812 */ /* 0x000fe200078ec0ff */
[----:B------:R-:W-:-:S07]  /*3680*/  IMAD.MOV.U32 R4, RZ, RZ, RZ ;  /* 0x000000ffff047224 */ /* 0x000fce00078e00ff */
.L_x_95:
[C---:B------:R-:W-:Y:S02]  /*3690*/  ISETP.GT.U32.AND P4, PT, R4.reuse, R9, PT ;  /* 0x000000090400720c */ /* 0x040fe40003f84070 */
[----:B0-----:R-:W-:-:S11]  /*36a0*/  LEA R20, R4, UR11, 0x3 ;  /* 0x0000000b04147c11 */ /* 0x001fd6000f8e18ff */
[----:B------:R-:W4:Y:S01]  /*36b0*/  @!P4 LDL.64 R10, [R20+0xf0] ;  /* 0x0000f000140ac983 */ /* 0x000f220000100a00 */
[----:B0--3--:R-:W-:-:S04]  /*36c0*/  IMAD.IADD R8, R6, 0x1, -R4 ;  /* 0x0000000106087824 */ /* 0x009fc800078e0a04 */
[----:B------:R-:W-:Y:S01]  /*36d0*/  IMAD R8, R8, 0x8, R3 ;  /* 0x0000000808087824 */ /* 0x000fe200078e0203 */
[C---:B------:R-:W-:Y:S01]  /*36e0*/  ISETP.GT.U32.AND P3, PT, R4.reuse, R21, PT ;  /* 0x000000150400720c */ /* 0x040fe20003f64070 */
[----:B----4-:R0:W-:Y:S04]  /*36f0*/  @!P4 STL.64 [R20+0x190], R10 ;  /* 0x0001900a1400c387 */ /* 0x0101e80000100a00 */
[----:B------:R-:W3:Y:S01]  /*3700*/  @P4 LDL.64 R14, [R8] ;  /* 0x00000000080e4983 */ /* 0x000ee20000100a00 */
[C---:B------:R-:W-:Y:S01]  /*3710*/  @P4 LEA R12, R4.reuse, UR5, 0x3 ;  /* 0x00000005040c4c11 */ /* 0x040fe2000f8e18ff */
[----:B------:R-:W-:-:S04]  /*3720*/  VIADD R18, R4, 0x2 ;  /* 0x0000000204127836 */ /* 0x000fc80000000000 */
[----:B---3--:R1:W-:Y:S04]  /*3730*/  @P4 STL.64 [R12], R14 ;  /* 0x0000000e0c004387 */ /* 0x0083e80000100a00 */
[----:B------:R-:W3:Y:S01]  /*3740*/  @!P3 LDL.64 R16, [R20+0xf8] ;  /* 0x0000f8001410b983 */ /* 0x000ee20000100a00 */
[----:B------:R-:W-:-:S13]  /*3750*/  ISETP.GT.U32.AND P4, PT, R18, R9, PT ;  /* 0x000000091200720c */ /* 0x000fda0003f84070 */
[----:B------:R-:W4:Y:S01]  /*3760*/  @!P4 LDL.64 R26, [R20+0x100] ;  /* 0x00010000141ac983 */ /* 0x000f220000100a00 */
[----:B0-----:R-:W-:-:S03]  /*3770*/  VIADD R10, R4, 0x3 ;  /* 0x00000003040a7836 */ /* 0x001fc60000000000 */
[----:B---3--:R0:W-:Y:S04]  /*3780*/  @!P3 STL.64 [R20+0x198], R16 ;  /* 0x000198101400b387 */ /* 0x0081e80000100a00 */
[----:B------:R-:W3:Y:S01]  /*3790*/  @P3 LDL.64 R18, [R8+-0x8] ;  /* 0xfffff80008123983 */ /* 0x000ee20000100a00 */
[----:B------:R-:W-:-:S03]  /*37a0*/  ISETP.GT.U32.AND P5, PT, R10, R9, PT ;  /* 0x000000090a00720c */ /* 0x000fc60003fa4070 */
[----:B----4-:R0:W-:Y:S10]  /*37b0*/  @!P4 STL.64 [R20+0x1a0], R26 ;  /* 0x0001a01a1400c387 */ /* 0x0101f40000100a00 */
[----:B-1----:R-:W4:Y:S04]  /*37c0*/  @!P5 LDL.64 R12, [R20+0x108] ;  /* 0x00010800140cd983 */ /* 0x002f280000100a00 */
[----:B---3--:R0:W-:Y:S04]  /*37d0*/  @P3 STL.64 [R20+0x198], R18 ;  /* 0x0001981214003387 */ /* 0x0081e80000100a00 */
[----:B------:R-:W3:Y:S04]  /*37e0*/  @P4 LDL.64 R10, [R8+-0x10] ;  /* 0xfffff000080a4983 */ /* 0x000ee80000100a00 */
[----:B----4-:R0:W-:Y:S04]  /*37f0*/  @!P5 STL.64 [R20+0x1a8], R12 ;  /* 0x0001a80c1400d387 */ /* 0x0101e80000100a00 */
[----:B---3--:R0:W-:Y:S04]  /*3800*/  @P4 STL.64 [R20+0x1a0], R10 ;  /* 0x0001a00a14004387 */ /* 0x0081e80000100a00 */
[----:B------:R-:W3:Y:S01]  /*3810*/  @P5 LDL.64 R14, [R8+-0x18] ;  /* 0xffffe800080e5983 */ /* 0x000ee20000100a00 */
[----:B------:R-:W-:-:S05]  /*3820*/  VIADD R4, R4, 0x4 ;  /* 0x0000000404047836 */ /* 0x000fca0000000000 */
[----:B------:R-:W-:Y:S01]  /*3830*/  ISETP.NE.AND P3, PT, R4, R0, PT ;  /* 0x000000000400720c */ /* 0x000fe20003f65270 */
[----:B---3--:R0:W-:-:S12]  /*3840*/  @P5 STL.64 [R20+0x1a8], R14 ;  /* 0x0001a80e14005387 */ /* 0x0081d80000100a00 */
[----:B------:R-:W-:Y:S05]  /*3850*/  @P3 BRA `(.L_x_95) ;  /* 0xfffffffc008c3947 */ /* 0x000fea000383ffff */
.L_x_94:
[----:B------:R-:W-:Y:S05]  /*3860*/  BSYNC.RECONVERGENT B7 ;  /* 0x0000000000077941 */ /* 0x000fea0003800200 */
.L_x_93:
[----:B------:R-:W-:Y:S04]  /*3870*/  BSSY.RECONVERGENT B7, `(.L_x_96) ;  /* 0x0000010000077945 */ /* 0x000fe80003800200 */
[----:B------:R-:W-:Y:S05]  /*3880*/  @!P1 BRA `(.L_x_97) ;  /* 0x0000000000389947 */ /* 0x000fea0003800000 */
[----:B------:R-:W-:-:S07]  /*3890*/  IMAD.MOV.U32 R4, RZ, RZ, RZ ;  /* 0x000000ffff047224 */ /* 0x000fce00078e00ff */
.L_x_98:
[----:B------:R-:W-:-:S13]  /*38a0*/  ISETP.GT.U32.AND P1, PT, R0, R9, PT ;  /* 0x000000090000720c */ /* 0x000fda0003f24070 */
[----:B0-----:R-:W-:-:S05]  /*38b0*/  @!P1 LEA R14, R0, UR11, 0x3 ;  /* 0x0000000b000e9c11 */ /* 0x001fca000f8e18ff */
[----:B------:R-:W4:Y:S01]  /*38c0*/  @!P1 LDL.64 R10, [R14+0xf0] ;  /* 0x0000f0000e0a9983 */ /* 0x000f220000100a00 */
[----:B---3--:R-:W-:-:S04]  /*38d0*/  @P1 IMAD.IADD R8, R6, 0x1, -R0 ;  /* 0x0000000106081824 */ /* 0x008fc800078e0a00 */
[----:B------:R-:W-:Y:S01]  /*38e0*/  @P1 IMAD R12, R8, 0x8, R3 ;  /* 0x00000008080c1824 */ /* 0x000fe200078e0203 */
[----:B----4-:R1:W-:Y:S05]  /*38f0*/  @!P1 STL.64 [R14+0x190], R10 ;  /* 0x0001900a0e009387 */ /* 0x0103ea0000100a00 */
[----:B------:R-:W3:Y:S01]  /*3900*/  @P1 LDL.64 R12, [R12] ;  /* 0x000000000c0c1983 */ /* 0x000ee20000100a00 */
[----:B------:R-:W-:Y:S01]  /*3910*/  @P1 LEA R8, R0, UR5, 0x3 ;  /* 0x0000000500081c11 */ /* 0x000fe2000f8e18ff */
[----:B------:R-:W-:Y:S02]  /*3920*/  VIADD R4, R4, 0x1 ;  /* 0x0000000104047836 */ /* 0x000fe40000000000 */
[----:B------:R-:W-:-:S02]  /*3930*/  VIADD R0, R0, 0x1 ;  /* 0x0000000100007836 */ /* 0x000fc40000000000 */
[----:B---3--:R1:W-:Y:S01]  /*3940*/  @P1 STL.64 [R8], R12 ;  /* 0x0000000c08001387 */ /* 0x0083e20000100a00 */
[----:B------:R-:W-:-:S13]  /*3950*/  ISETP.NE.AND P1, PT, R4, R5, PT ;  /* 0x000000050400720c */ /* 0x000fda0003f25270 */
[----:B-1----:R-:W-:Y:S05]  /*3960*/  @P1 BRA `(.L_x_98) ;  /* 0xfffffffc00cc1947 */ /* 0x002fea000383ffff */
.L_x_97:
[----:B------:R-:W-:Y:S05]  /*3970*/  BSYNC.RECONVERGENT B7 ;  /* 0x0000000000077941 */ /* 0x000fea0003800200 */
.L_x_96:
[----:B------:R-:W-:Y:S01]  /*3980*/  BSSY.RECONVERGENT B7, `(.L_x_99) ;  /* 0x000000d000077945 */ /* 0x000fe20003800200 */
[----:B------:R-:W-:-:S03]  /*3990*/  IMAD.MOV.U32 R0, RZ, RZ, RZ ;  /* 0x000000ffff007224 */ /* 0x000fc600078e00ff */
[----:B------:R-:W-:Y:S05]  /*39a0*/  @!P2 BRA `(.L_x_100) ;  /* 0x000000000028a947 */ /* 0x000fea0003800000 */
[----:B------:R-:W-:Y:S01]  /*39b0*/  LOP3.LUT R0, R7, 0xfffffffc, RZ, 0xc0, !PT ;  /* 0xfffffffc07007812 */ /* 0x000fe200078ec0ff */
[----:B0-----:R-:W-:-:S07]  /*39c0*/  IMAD.MOV.U32 R11, RZ, RZ, RZ ;  /* 0x000000ffff0b7224 */ /* 0x001fce00078e00ff */
.L_x_101:
[----:B-1----:R-:W-:-:S05]  /*39d0*/  LEA R4, R11, UR11, 0x3 ;  /* 0x0000000b0b047c11 */ /* 0x002fca000f8e18ff */
[----:B---3--:R-:W3:Y:S04]  /*39e0*/  LDL.128 R12, [R4+0x190] ;  /* 0x00019000040c7983 */ /* 0x008ee80000100c00 */
[----:B------:R-:W4:Y:S01]  /*39f0*/  LDL.128 R16, [R4+0x1a0] ;  /* 0x0001a00004107983 */ /* 0x000f220000100c00 */
[----:B------:R-:W-:-:S05]  /*3a00*/  VIADD R11, R11, 0x4 ;  /* 0x000000040b0b7836 */ /* 0x000fca0000000000 */
[----:B------:R-:W-:Y:S01]  /*3a10*/  ISETP.NE.AND P1, PT, R11, R0, PT ;  /* 0x000000000b00720c */ /* 0x000fe20003f25270 */
[----:B---3--:R1:W-:Y:S04]  /*3a20*/  STL.128 [R4+0x50], R12 ;  /* 0x0000500c04007387 */ /* 0x0083e80000100c00 */
[----:B----4-:R1:W-:Y:S08]  /*3a30*/  STL.128 [R4+0x60], R16 ;  /* 0x0000601004007387 */ /* 0x0103f00000100c00 */
[----:B------:R-:W-:Y:S05]  /*3a40*/  @P1 BRA `(.L_x_101) ;  /* 0xfffffffc00e01947 */ /* 0x000fea000383ffff */
.L_x_100:
[----:B------:R-:W-:Y:S05]  /*3a50*/  BSYNC.RECONVERGENT B7 ;  /* 0x0000000000077941 */ /* 0x000fea0003800200 */
.L_x_99:
[----:B------:R-:W-:Y:S04]  /*3a60*/  BSSY.RECONVERGENT B7, `(.L_x_102) ;  /* 0x000000a000077945 */ /* 0x000fe80003800200 */
[----:B------:R-:W-:Y:S05]  /*3a70*/  @!P0 BRA `(.L_x_103) ;  /* 0x0000000000208947 */ /* 0x000fea0003800000 */
[----:B-1----:R-:W-:-:S07]  /*3a80*/  IMAD.MOV.U32 R4, RZ, RZ, RZ ;  /* 0x000000ffff047224 */ /* 0x002fce00078e00ff */
.L_x_104:
[----:B0--34-:R-:W-:-:S05]  /*3a90*/  LEA R8, R0, UR11, 0x3 ;  /* 0x0000000b00087c11 */ /* 0x019fca000f8e18ff */
[----:B------:R-:W3:Y:S01]  /*3aa0*/  LDL.64 R10, [R8+0x190] ;  /* 0x00019000080a7983 */ /* 0x000ee20000100a00 */
[----:B------:R-:W-:Y:S02]  /*3ab0*/  VIADD R4, R4, 0x1 ;  /* 0x0000000104047836 */ /* 0x000fe40000000000 */
[----:B------:R-:W-:-:S03]  /*3ac0*/  VIADD R0, R0, 0x1 ;  /* 0x0000000100007836 */ /* 0x000fc60000000000 */
[----:B------:R-:W-:Y:S01]  /*3ad0*/  ISETP.NE.AND P0, PT, R4, R5, PT ;  /* 0x000000050400720c */ /* 0x000fe20003f05270 */
[----:B---3--:R4:W-:-:S12]  /*3ae0*/  STL.64 [R8+0x50], R10 ;  /* 0x0000500a08007387 */ /* 0x0089d80000100a00 */
[----:B------:R-:W-:Y:S05]  /*3af0*/  @P0 BRA `(.L_x_104) ;  /* 0xfffffffc00e40947 */ /* 0x000fea000383ffff */
.L_x_103:
[----:B------:R-:W-:Y:S05]  /*3b00*/  BSYNC.RECONVERGENT B7 ;  /* 0x0000000000077941 */ /* 0x000fea0003800200 */
.L_x_102:
[----:B0---4-:R-:W4:Y:S01]  /*3b10*/  LDL.64 R10, [R1+0x190] ;  /* 0x00019000010a7983 */ /* 0x011f220000100a00 */
[----:B------:R-:W-:Y:S01]  /*3b20*/  IMAD.IADD R24, R9, 0x1, R24 ;  /* 0x0000000109187824 */ /* 0x000fe200078e0218 */
[----:B------:R-:W-:Y:S01]  /*3b30*/  ISETP.GE.U32.AND P5, PT, R2, 0x3, PT ;  /* 0x000000030200780c */ /* 0x000fe20003fa6070 */
[----:B------:R-:W-:Y:S01]  /*3b40*/  UIADD3 UR10, UPT, UPT, UR4, 0x280, URZ ;  /* 0x00000280040a7890 */ /* 0x000fe2000fffe0ff */
[----:B------:R-:W-:Y:S01]  /*3b50*/  LOP3.LUT R0, R22, 0x3, RZ, 0xc0, !PT ;  /* 0x0000000316007812 */ /* 0x000fe200078ec0ff */
[----:B------:R-:W-:Y:S01]  /*3b60*/  IMAD R24, R24, 0x8, R3 ;  /* 0x0000000818187824 */ /* 0x000fe200078e0203 */
[----:B------:R-:W-:Y:S01]  /*3b70*/  UIADD3 UR8, UPT, UPT, UR4, 0x230, URZ ;  /* 0x0000023004087890 */ /* 0x000fe2000fffe0ff */
[----:B------:R-:W-:Y:S01]  /*3b80*/  BSSY.RECONVERGENT B7, `(.L_x_105) ;  /* 0x0000016000077945 */ /* 0x000fe20003800200 */
[----:B------:R-:W-:Y:S01]  /*3b90*/  ISETP.NE.AND P0, PT, R0, RZ, PT ;  /* 0x000000ff0000720c */ /* 0x000fe20003f05270 */
[----:B------:R-:W-:Y:S01]  /*3ba0*/  IMAD.MOV.U32 R3, RZ, RZ, RZ ;  /* 0x000000ffff037224 */ /* 0x000fe200078e00ff */
[----:B------:R-:W-:Y:S01]  /*3bb0*/  ISETP.GE.U32.AND P1, PT, R2, 0x3, PT ;  /* 0x000000030200780c */ /* 0x000fe20003f26070 */
[----:B-1-3--:R-:W-:Y:S01]  /*3bc0*/  VIADD R16, R1, 0x50 ;  /* 0x0000005001107836 */ /* 0x00afe20000000000 */
[----:B------:R-:W-:-:S02]  /*3bd0*/  ISETP.NE.AND P2, PT, R0, RZ, PT ;  /* 0x000000ff0000720c */ /* 0x000fc40003f45270 */
[----:B------:R-:W-:Y:S02]  /*3be0*/  ISETP.GE.U32.AND P3, PT, R2, 0x4, PT ;  /* 0x000000040200780c */ /* 0x000fe40003f66070 */
[----:B------:R-:W-:Y:S01]  /*3bf0*/  ISETP.NE.AND P4, PT, R5, RZ, PT ;  /* 0x000000ff0500720c */ /* 0x000fe20003f85270 */
[----:B----4-:R0:W-:Y:S01]  /*3c00*/  STL.64 [R24+0x8], R10 ;  /* 0x0000080a18007387 */ /* 0x0101e20000100a00 */
[----:B------:R-:W-:Y:S11]  /*3c10*/  @!P5 BRA `(.L_x_106) ;  /* 0x000000000030d947 */ /* 0x000ff60003800000 */
[----:B------:R-:W-:Y:S01]  /*3c20*/  LOP3.LUT R3, R22, 0xfffffffc, RZ, 0xc0, !PT ;  /* 0xfffffffc16037812 */ /* 0x000fe200078ec0ff */
[----:B------:R-:W-:-:S07]  /*3c30*/  IMAD.MOV.U32 R13, RZ, RZ, RZ ;  /* 0x000000ffff0d7224 */ /* 0x000fce00078e00ff */
.L_x_107:
[----:B------:R-:W-:-:S05]  /*3c40*/  IMAD R4, R13, 0x8, R16 ;  /* 0x000000080d047824 */ /* 0x000fca00078e0210 */
[----:B-1----:R-:W3:Y:S04]  /*3c50*/  LDL R8, [R4] ;  /* 0x0000000004087983 */ /* 0x002ee80000100800 */
[----:B------:R-:W3:Y:S04]  /*3c60*/  LDL R9, [R4+0x8] ;  /* 0x0000080004097983 */ /* 0x000ee80000100800 */
[----:B0-----:R-:W3:Y:S04]  /*3c70*/  LDL R10, [R4+0x10] ;  /* 0x00001000040a7983 */ /* 0x001ee80000100800 */
[----:B------:R-:W3:Y:S01]  /*3c80*/  LDL R11, [R4+0x18] ;  /* 0x00001800040b7983 */ /* 0x000ee20000100800 */
[----:B------:R-:W-:-:S02]  /*3c90*/  IMAD R12, R13, 0x4, R16 ;  /* 0x000000040d0c7824 */ /* 0x000fc400078e0210 */
[----:B------:R-:W-:-:S05]  /*3ca0*/  VIADD R13, R13, 0x4 ;  /* 0x000000040d0d7836 */ /* 0x000fca0000000000 */
[----:B------:R-:W-:Y:S01]  /*3cb0*/  ISETP.NE.AND P5, PT, R13, R3, PT ;  /* 0x000000030d00720c */ /* 0x000fe20003fa5270 */
[----:B---3--:R1:W-:-:S12]  /*3cc0*/  STL.128 [R12], R8 ;  /* 0x000000080c007387 */ /* 0x0083d80000100c00 */
[----:B------:R-:W-:Y:S05]  /*3cd0*/  @P5 BRA `(.L_x_107) ;  /* 0xfffffffc00d85947 */ /* 0x000fea000383ffff */
.L_x_106:
[----:B------:R-:W-:Y:S05]  /*3ce0*/  BSYNC.RECONVERGENT B7 ;  /* 0x0000000000077941 */ /* 0x000fea0003800200 */
.L_x_105:
[----:B------:R-:W-:Y:S04]  /*3cf0*/  BSSY.RECONVERGENT B7, `(.L_x_108) ;  /* 0x000000b000077945 */ /* 0x000fe80003800200 */
[----:B------:R-:W-:Y:S05]  /*3d00*/  @!P0 BRA `(.L_x_109) ;  /* 0x0000000000248947 */ /* 0x000fea0003800000 */
[----:B-1----:R-:W-:-:S07]  /*3d10*/  IMAD.MOV.U32 R9, RZ, RZ, RZ ;  /* 0x000000ffff097224 */ /* 0x002fce00078e00ff */
.L_x_110:
[----:B---3--:R-:W-:-:S06]  /*3d20*/  IMAD R4, R3, 0x8, R16 ;  /* 0x0000000803047824 */ /* 0x008fcc00078e0210 */
[----:B------:R-:W3:Y:S01]  /*3d30*/  LDL R4, [R4] ;  /* 0x0000000004047983 */ /* 0x000ee20000100800 */
[----:B0-----:R-:W-:Y:S02]  /*3d40*/  IMAD R11, R3, 0x4, R16 ;  /* 0x00000004030b7824 */ /* 0x001fe400078e0210 */
[----:B------:R-:W-:Y:S02]  /*3d50*/  VIADD R9, R9, 0x1 ;  /* 0x0000000109097836 */ /* 0x000fe40000000000 */
[----:B------:R-:W-:-:S03]  /*3d60*/  VIADD R3, R3, 0x1 ;  /* 0x0000000103037836 */ /* 0x000fc60000000000 */
[----:B------:R-:W-:Y:S01]  /*3d70*/  ISETP.NE.AND P0, PT, R9, R0, PT ;  /* 0x000000000900720c */ /* 0x000fe20003f05270 */
[----:B---3--:R3:W-:-:S12]  /*3d80*/  STL [R11], R4 ;  /* 0x000000040b007387 */ /* 0x0087d80000100800 */
[----:B------:R-:W-:Y:S05]  /*3d90*/  @P0 BRA `(.L_x_110) ;  /* 0xfffffffc00e00947 */ /* 0x000fea000383ffff */
.L_x_109:
[----:B------:R-:W-:Y:S05]  /*3da0*/  BSYNC.RECONVERGENT B7 ;  /* 0x0000000000077941 */ /* 0x000fea0003800200 */
.L_x_108:
[----:B------:R-:W-:Y:S01]  /*3db0*/  BSSY.RECONVERGENT B7, `(.L_x_111) ;  /* 0x000000f000077945 */ /* 0x000fe20003800200 */
[----:B------:R-:W-:-:S03]  /*3dc0*/  IMAD.MOV.U32 R3, RZ, RZ, RZ ;  /* 0x000000ffff037224 */ /* 0x000fc600078e00ff */
[----:B------:R-:W-:Y:S05]  /*3dd0*/  @!P1 BRA `(.L_x_112) ;  /* 0x0000000000309947 */ /* 0x000fea0003800000 */
[----:B------:R-:W-:Y:S01]  /*3de0*/  LOP3.LUT R3, R22, 0xfffffffc, RZ, 0xc0, !PT ;  /* 0xfffffffc16037812 */ /* 0x000fe200078ec0ff */
[----:B------:R-:W-:-:S07]  /*3df0*/  IMAD.MOV.U32 R13, RZ, RZ, RZ ;  /* 0x000000ffff0d7224 */ /* 0x000fce00078e00ff */
.L_x_113:
[----:B---3--:R-:W-:-:S05]  /*3e00*/  IMAD R4, R13, 0x8, R16 ;  /* 0x000000080d047824 */ /* 0x008fca00078e0210 */
[----:B-1--4-:R-:W3:Y:S04]  /*3e10*/  LDL R8, [R4+0x4] ;  /* 0x0000040004087983 */ /* 0x012ee80000100800 */
[----:B------:R-:W3:Y:S04]  /*3e20*/  LDL R9, [R4+0xc] ;  /* 0x00000c0004097983 */ /* 0x000ee80000100800 */
[----:B0-----:R-:W3:Y:S04]  /*3e30*/  LDL R10, [R4+0x14] ;  /* 0x00001400040a7983 */ /* 0x001ee80000100800 */
[----:B------:R-:W3:Y:S01]  /*3e40*/  LDL R11, [R4+0x1c] ;  /* 0x00001c00040b7983 */ /* 0x000ee20000100800 */
[----:B------:R-:W-:-:S02]  /*3e50*/  IMAD R12, R13, 0x4, R16 ;  /* 0x000000040d0c7824 */ /* 0x000fc400078e0210 */
[----:B------:R-:W-:-:S05]  /*3e60*/  VIADD R13, R13, 0x4 ;  /* 0x000000040d0d7836 */ /* 0x000fca0000000000 */
[----:B------:R-:W-:Y:S01]  /*3e70*/  ISETP.NE.AND P0, PT, R13, R3, PT ;  /* 0x000000030d00720c */ /* 0x000fe20003f05270 */
[----:B---3--:R4:W-:-:S12]  /*3e80*/  STL.128 [R12+0x50], R8 ;  /* 0x000050080c007387 */ /* 0x0089d80000100c00 */
[----:B------:R-:W-:Y:S05]  /*3e90*/  @P0 BRA `(.L_x_113) ;  /* 0xfffffffc00d80947 */ /* 0x000fea000383ffff */
.L_x_112:
[----:B------:R-:W-:Y:S05]  /*3ea0*/  BSYNC.RECONVERGENT B7 ;  /* 0x0000000000077941 */ /* 0x000fea0003800200 */
.L_x_111:
[----:B------:R-:W-:Y:S04]  /*3eb0*/  BSSY.RECONVERGENT B7, `(.L_x_114) ;  /* 0x000000b000077945 */ /* 0x000fe80003800200 */
[----:B------:R-:W-:Y:S05]  /*3ec0*/  @!P2 BRA `(.L_x_115) ;  /* 0x000000000024a947 */ /* 0x000fea0003800000 */
[----:B-1--4-:R-:W-:-:S07]  /*3ed0*/  IMAD.MOV.U32 R9, RZ, RZ, RZ ;  /* 0x000000ffff097224 */ /* 0x012fce00078e00ff */
.L_x_116:
[----:B0--3--:R-:W-:-:S06]  /*3ee0*/  IMAD R4, R3, 0x8, R16 ;  /* 0x0000000803047824 */ /* 0x009fcc00078e0210 */
[----:B------:R-:W3:Y:S01]  /*3ef0*/  LDL R4, [R4+0x4] ;  /* 0x0000040004047983 */ /* 0x000ee20000100800 */
[----:B0-----:R-:W-:Y:S02]  /*3f00*/  IMAD R11, R3, 0x4, R16 ;  /* 0x00000004030b7824 */ /* 0x001fe400078e0210 */
[----:B------:R-:W-:Y:S02]  /*3f10*/  VIADD R9, R9, 0x1 ;  /* 0x0000000109097836 */ /* 0x000fe40000000000 */
[----:B------:R-:W-:-:S03]  /*3f20*/  VIADD R3, R3, 0x1 ;  /* 0x0000000103037836 */ /* 0x000fc60000000000 */
[----:B------:R-:W-:Y:S01]  /*3f30*/  ISETP.NE.AND P0, PT, R9, R0, PT ;  /* 0x000000000900720c */ /* 0x000fe20003f05270 */
[----:B---3--:R0:W-:-:S12]  /*3f40*/  STL [R11+0x50], R4 ;  /* 0x000050040b007387 */ /* 0x0081d80000100800 */
[----:B------:R-:W-:Y:S05]  /*3f50*/  @P0 BRA `(.L_x_116) ;  /* 0xfffffffc00e00947 */ /* 0x000fea000383ffff */
.L_x_115:
[----:B------:R-:W-:Y:S05]  /*3f60*/  BSYNC.RECONVERGENT B7 ;  /* 0x0000000000077941 */ /* 0x000fea0003800200 */
.L_x_114:
[----:B------:R-:W-:Y:S01]  /*3f70*/  BSSY.RECONVERGENT B7, `(.L_x_117) ;  /* 0x0000017000077945 */ /* 0x000fe20003800200 */
[----:B------:R-:W-:-:S03]  /*3f80*/  IMAD.MOV.U32 R3, RZ, RZ, RZ ;  /* 0x000000ffff037224 */ /* 0x000fc600078e00ff */
[----:B------:R-:W-:Y:S05]  /*3f90*/  @!P3 BRA `(.L_x_118) ;  /* 0x000000000050b947 */ /* 0x000fea0003800000 */
[----:B------:R1:W5:Y:S01]  /*3fa0*/  LDL.64 R18, [R1+0x50] ;  /* 0x0000500001127983 */ /* 0x0003620000100a00 */
[----:B------:R-:W-:Y:S01]  /*3fb0*/  LOP3.LUT R3, R7, 0xfffffffc, RZ, 0xc0, !PT ;  /* 0xfffffffc07037812 */ /* 0x000fe200078ec0ff */
[----:B0--3--:R-:W-:-:S07]  /*3fc0*/  IMAD.MOV.U32 R4, RZ, RZ, RZ ;  /* 0x000000ffff047224 */ /* 0x009fce00078e00ff */
.L_x_119:
[----:B0-----:R-:W-:-:S05]  /*3fd0*/  LEA R17, R4, UR11, 0x3 ;  /* 0x0000000b04117c11 */ /* 0x001fca000f8e18ff */
[----:B-1--4-:R-:W3:Y:S04]  /*3fe0*/  LDL.64 R10, [R17+0x58] ;  /* 0x00005800110a7983 */ /* 0x012ee80000100a00 */
[----:B------:R-:W4:Y:S01]  /*3ff0*/  LDL.128 R12, [R17+0x60] ;  /* 0x00006000110c7983 */ /* 0x000f220000100c00 */
[C---:B---3-5:R-:W-:Y:S01]  /*4000*/  FADD R8, R10.reuse, -R18 ;  /* 0x800000120a087221 */ /* 0x068fe20000000000 */
[C---:B------:R-:W-:Y:S02]  /*4010*/  FADD R9, R11.reuse, -R19 ;  /* 0x800000130b097221 */ /* 0x040fe40000000000 */
[----:B------:R-:W3:Y:S01]  /*4020*/  LDL.64 R18, [R17+0x70] ;  /* 0x0000700011127983 */ /* 0x000ee20000100a00 */
[----:B----4-:R-:W-:Y:S01]  /*4030*/  FADD R10, -R10, R12 ;  /* 0x0000000c0a0a7221 */ /* 0x010fe20000000100 */
[----:B------:R-:W-:Y:S01]  /*4040*/  FADD R11, -R11, R13 ;  /* 0x0000000d0b0b7221 */ /* 0x000fe20000000100 */
[----:B------:R-:W-:Y:S01]  /*4050*/  FADD R12, -R12, R14 ;  /* 0x0000000e0c0c7221 */ /* 0x000fe20000000100 */
[----:B------:R-:W-:Y:S01]  /*4060*/  FADD R13, -R13, R15 ;  /* 0x0000000f0d0d7221 */ /* 0x000fe20000000100 */
[----:B------:R-:W-:-:S02]  /*4070*/  VIADD R4, R4, 0x4 ;  /* 0x0000000404047836 */ /* 0x000fc40000000000 */
[----:B------:R0:W-:Y:S03]  /*4080*/  STL.128 [R17+0x190], R8 ;  /* 0x0001900811007387 */ /* 0x0001e60000100c00 */
[----:B------:R-:W-:Y:S01]  /*4090*/  ISETP.NE.AND P0, PT, R4, R3, PT ;  /* 0x000000030400720c */ /* 0x000fe20003f05270 */
[----:B---3--:R-:W-:Y:S01]  /*40a0*/  FADD R14, -R14, R18 ;  /* 0x000000120e0e7221 */ /* 0x008fe20000000100 */
[----:B------:R-:W-:-:S05]  /*40b0*/  FADD R15, -R15, R19 ;  /* 0x000000130f0f7221 */ /* 0x000fca0000000100 */
[----:B------:R0:W-:Y:S06]  /*40c0*/  STL.128 [R17+0x1a0], R12 ;  /* 0x0001a00c11007387 */ /* 0x0001ec0000100c00 */
[----:B------:R-:W-:Y:S05]  /*40d0*/  @P0 BRA `(.L_x_119) ;  /* 0xfffffffc00bc0947 */ /* 0x000fea000383ffff */
.L_x_118:
[----:B------:R-:W-:Y:S05]  /*40e0*/  BSYNC.RECONVERGENT B7 ;  /* 0x0000000000077941 */ /* 0x000fea0003800200 */
.L_x_117:
[----:B------:R-:W-:Y:S04]  /*40f0*/  BSSY.RECONVERGENT B7, `(.L_x_120) ;  /* 0x0000010000077945 */ /* 0x000fe80003800200 */
[----:B------:R-:W-:Y:S05]  /*4100*/  @!P4 BRA `(.L_x_121) ;  /* 0x000000000038c947 */ /* 0x000fea0003800000 */
[----:B------:R-:W-:-:S06]  /*4110*/  IMAD R16, R3, 0x8, R16 ;  /* 0x0000000803107824 */ /* 0x000fcc00078e0210 */
[----:B0-----:R-:W5:Y:S01]  /*4120*/  LDL.64 R16, [R16] ;  /* 0x0000000010107983 */ /* 0x001f620000100a00 */
[----:B---3--:R-:W-:-:S07]  /*4130*/  IMAD.MOV.U32 R4, RZ, RZ, RZ ;  /* 0x000000ffff047224 */ /* 0x008fce00078e00ff */
.L_x_122:
[----:B01--4-:R-:W-:-:S05]  /*4140*/  LEA R12, R3, UR11, 0x3 ;  /* 0x0000000b030c7c11 */ /* 0x013fca000f8e18ff */
[----:B------:R-:W3:Y:S01]  /*4150*/  LDL.64 R8, [R12+0x58] ;  /* 0x000058000c087983 */ /* 0x000ee20000100a00 */
[----:B------:R-:W-:Y:S02]  /*4160*/  VIADD R4, R4, 0x1 ;  /* 0x0000000104047836 */ /* 0x000fe40000000000 */
[----:B------:R-:W-:-:S03]  /*4170*/  VIADD R3, R3, 0x1 ;  /* 0x0000000103037836 */ /* 0x000fc60000000000 */
[----:B------:R-:W-:Y:S01]  /*4180*/  ISETP.NE.AND P0, PT, R4, R5, PT ;  /* 0x000000050400720c */ /* 0x000fe20003f05270 */
[----:B---3-5:R-:W-:Y:S01]  /*4190*/  FADD R10, R8, -R16 ;  /* 0x80000010080a7221 */ /* 0x028fe20000000000 */
[----:B------:R-:W-:Y:S01]  /*41a0*/  FADD R11, R9, -R17 ;  /* 0x80000011090b7221 */ /* 0x000fe20000000000 */
[----:B------:R-:W-:Y:S02]  /*41b0*/  IMAD.MOV.U32 R17, RZ, RZ, R9 ;  /* 0x000000ffff117224 */ /* 0x000fe400078e0009 */
[----:B------:R-:W-:Y:S02]  /*41c0*/  IMAD.MOV.U32 R16, RZ, RZ, R8 ;  /* 0x000000ffff107224 */ /* 0x000fe400078e0008 */
[----:B------:R0:W-:Y:S06]  /*41d0*/  STL.64 [R12+0x190], R10 ;  /* 0x0001900a0c007387 */ /* 0x0001ec0000100a00 */
[----:B------:R-:W-:Y:S05]  /*41e0*/  @P0 BRA `(.L_x_122) ;  /* 0xfffffffc00d40947 */ /* 0x000fea000383ffff */
.L_x_121:
[----:B------:R-:W-:Y:S05]  /*41f0*/  BSYNC.RECONVERGENT B7 ;  /* 0x0000000000077941 */ /* 0x000fea0003800200 */
.L_x_120:
[----:B------:R-:W-:Y:S01]  /*4200*/  BSSY.RECONVERGENT B7, `(.L_x_123) ;  /* 0x00000d9000077945 */ /* 0x000fe20003800200 */
[----:B0-----:R-:W-:-:S07]  /*4210*/  IMAD.MOV.U32 R14, RZ, RZ, RZ ;  /* 0x000000ffff0e7224 */ /* 0x001fce00078e00ff */
.L_x_138:
[----:B------:R-:W-:-:S05]  /*4220*/  LEA R3, R14, UR5, 0x3 ;  /* 0x000000050e037c11 */ /* 0x000fca000f8e18ff */
[----:B------:R-:W1:Y:S01]  /*4230*/  LDL.64 R24, [R3] ;  /* 0x0000000003187983 */ /* 0x000e620000100a00 */
[----:B---3--:R-:W-:Y:S01]  /*4240*/  IMAD.MOV.U32 R4, RZ, RZ, 0x1 ;  /* 0x00000001ff047424 */ /* 0x008fe200078e00ff */
[----:B------:R-:W-:Y:S01]  /*4250*/  BSSY.RECONVERGENT B8, `(.L_x_124) ;  /* 0x0000019000087945 */ /* 0x000fe20003800200 */
[----:B01--4-:R-:W0:Y:S08]  /*4260*/  F2F.F64.F32 R8, R25 ;  /* 0x0000001900087310 */ /* 0x013e300000201800 */
[----:B------:R-:W1:Y:S01]  /*4270*/  F2F.F64.F32 R10, R24 ;  /* 0x00000018000a7310 */ /* 0x000e620000201800 */
[----:B0-----:R-:W-:-:S02]  /*4280*/  DADD R18, -RZ, |R8| ;  /* 0x00000000ff127229 */ /* 0x001fc40000000508 */
[--C-:B-1----:R-:W-:Y:S02]  /*4290*/  DADD R20, -RZ, |R10|.reuse ;  /* 0x00000000ff147229 */ /* 0x102fe4000000050a */
[----:B------:R-:W-:-:S08]  /*42a0*/  DSETP.GT.AND P1, PT, |R8|, |R10|, PT ;  /* 0x4000000a0800722a */ /* 0x000fd00003f24200 */
[----:B------:R-:W-:Y:S02]  /*42b0*/  FSEL R13, R19, R21, P1 ;  /* 0x00000015130d7208 */ /* 0x000fe40000800000 */
[----:B------:R-:W-:Y:S02]  /*42c0*/  FSEL R12, R18, R20, P1 ;  /* 0x00000014120c7208 */ /* 0x000fe40000800000 */
[----:B------:R-:W0:Y:S01]  /*42d0*/  MUFU.RCP64H R5, R13 ;  /* 0x0000000d00057308 */ /* 0x000e220000001800 */
[----:B------:R-:W-:Y:S02]  /*42e0*/  FSEL R26, R20, R18, P1 ;  /* 0x00000012141a7208 */ /* 0x000fe40000800000 */
[----:B------:R-:W-:-:S04]  /*42f0*/  FSEL R27, R21, R19, P1 ;  /* 0x00000013151b7208 */ /* 0x000fc80000800000 */
[----:B------:R-:W-:Y:S01]  /*4300*/  FSETP.GEU.AND P2, PT, |R27|, 6.5827683646048100446e-37, PT ;  /* 0x036000001b00780b */ /* 0x000fe20003f4e200 */
[----:B0-----:R-:W-:-:S08]  /*4310*/  DFMA R16, -R12, R4, 1 ;  /* 0x3ff000000c10742b */ /* 0x001fd00000000104 */
[----:B------:R-:W-:-:S08]  /*4320*/  DFMA R16, R16, R16, R16 ;  /* 0x000000101010722b */ /* 0x000fd00000000010 */
[----:B------:R-:W-:-:S08]  /*4330*/  DFMA R16, R4, R16, R4 ;  /* 0x000000100410722b */ /* 0x000fd00000000004 */
[----:B------:R-:W-:-:S08]  /*4340*/  DFMA R4, -R12, R16, 1 ;  /* 0x3ff000000c04742b */ /* 0x000fd00000000110 */
[----:B------:R-:W-:-:S08]  /*4350*/  DFMA R4, R16, R4, R16 ;  /* 0x000000041004722b */ /* 0x000fd00000000010 */
[----:B------:R-:W-:-:S08]  /*4360*/  DMUL R16, R4, R26 ;  /* 0x0000001a04107228 */ /* 0x000fd00000000000 */
[----:B------:R-:W-:-:S08]  /*4370*/  DFMA R18, -R12, R16, R26 ;  /* 0x000000100c12722b */ /* 0x000fd0000000011a */
[----:B------:R-:W-:-:S10]  /*4380*/  DFMA R4, R4, R18, R16 ;  /* 0x000000120404722b */ /* 0x000fd40000000010 */
[----:B------:R-:W-:-:S05]  /*4390*/  FFMA R3, RZ, R13, R5 ;  /* 0x0000000dff037223 */ /* 0x000fca0000000005 */
[----:B------:R-:W-:-:S13]  /*43a0*/  FSETP.GT.AND P0, PT, |R3|, 1.469367938527859385e-39, PT ;  /* 0x001000000300780b */ /* 0x000fda0003f04200 */
[----:B------:R-:W-:Y:S05]  /*43b0*/  @P0 BRA P2, `(.L_x_125) ;  /* 0x0000000000080947 */ /* 0x000fea0001000000 */
[----:B------:R-:W-:-:S07]  /*43c0*/  MOV R20, 0x43e0 ;  /* 0x000043e000147802 */ /* 0x000fce0000000f00 */
[----:B--2---:R-:W-:Y:S05]  /*43d0*/  CALL.REL.NOINC `($__internal_0_$__cuda_sm20_div_rn_f64_full) ;  /* 0x0000007000287944 */ /* 0x004fea0003c00000 */
.L_x_125:
[----:B------:R-:W-:Y:S05]  /*43e0*/  BSYNC.RECONVERGENT B8 ;  /* 0x0000000000087941 */ /* 0x000fea0003800200 */
.L_x_124:
[----:B------:R-:W-:Y:S01]  /*43f0*/  DMUL R16, R4, R4 ;  /* 0x0000000404107228 */ /* 0x000fe20000000000 */
[----:B------:R-:W-:Y:S01]  /*4400*/  IMAD.MOV.U32 R18, RZ, RZ, -0x2449a4b7 ;  /* 0xdbb65b49ff127424 */ /* 0x000fe200078e00ff */
[----:B------:R-:W-:Y:S01]  /*4410*/  UMOV UR12, 0x2a25ff7e ;  /* 0x2a25ff7e000c7882 */ /* 0x000fe20000000000 */
[----:B------:R-:W-:Y:S01]  /*4420*/  IMAD.MOV.U32 R19, RZ, RZ, 0x3f2d3b63 ;  /* 0x3f2d3b63ff137424 */ /* 0x000fe200078e00ff */
[----:B------:R-:W-:Y:S01]  /*4430*/  UMOV UR13, 0x3ef53e1d ;  /* 0x3ef53e1d000d7882 */ /* 0x000fe20000000000 */
[----:B------:R-:W-:Y:S01]  /*4440*/  ISETP.GE.AND P2, PT, R11, RZ, PT ;  /* 0x000000ff0b00720c */ /* 0x000fe20003f46270 */
[----:B------:R-:W-:Y:S01]  /*4450*/  DSETP.NEU.AND P3, PT, R12, RZ, PT ;  /* 0x000000ff0c00722a */ /* 0x000fe20003f6d000 */
[----:B------:R-:W-:Y:S02]  /*4460*/  BSSY.RECONVERGENT B8, `(.L_x_126) ;  /* 0x00000ad000087945 */ /* 0x000fe40003800200 */
[----:B------:R-:W-:Y:S01]  /*4470*/  DFMA R18, R16, -UR12, R18 ;  /* 0x8000000c10127c2b */ /* 0x000fe20008000012 */
[----:B------:R-:W-:Y:S01]  /*4480*/  UMOV UR12, 0x8dde082e ;  /* 0x8dde082e000c7882 */ /* 0x000fe20000000000 */
[----:B------:R-:W-:Y:S01]  /*4490*/  UMOV UR13, 0x3f531278 ;  /* 0x3f531278000d7882 */ /* 0x000fe20000000000 */
[----:B------:R-:W-:-:S05]  /*44a0*/  @P1 PLOP3.LUT P0, PT, P2, PT, PT, 0x80, 0x8 ;  /* 0x000000000008181c */ /* 0x000fca000170f070 */
[----:B------:R-:W-:Y:S01]  /*44b0*/  DFMA R18, R16, R18, -UR12 ;  /* 0x8000000c10127e2b */ /* 0x000fe20008000012 */
[----:B------:R-:W-:Y:S01]  /*44c0*/  UMOV UR12, 0xc8249315 ;  /* 0xc8249315000c7882 */ /* 0x000fe20000000000 */
[----:B------:R-:W-:Y:S01]  /*44d0*/  UMOV UR13, 0x3f6f9690 ;  /* 0x3f6f9690000d7882 */ /* 0x000fe20000000000 */
[----:B------:R-:W-:Y:S02]  /*44e0*/  @P3 IMAD.MOV.U32 R3, RZ, RZ, 0x7f3321d2 ;  /* 0x7f3321d2ff033424 */ /* 0x000fe400078e00ff */
[----:B------:R-:W-:-:S03]  /*44f0*/  @P3 IMAD.MOV.U32 R15, RZ, RZ, 0x4002d97c ;  /* 0x4002d97cff0f3424 */ /* 0x000fc600078e00ff */
[----:B------:R-:W-:Y:S01]  /*4500*/  DFMA R18, R16, R18, UR12 ;  /* 0x0000000c10127e2b */ /* 0x000fe20008000012 */
[----:B------:R-:W-:Y:S01]  /*4510*/  UMOV UR12, 0xabc7cf0d ;  /* 0xabc7cf0d000c7882 */ /* 0x000fe20000000000 */
[----:B------:R-:W-:-:S06]  /*4520*/  UMOV UR13, 0x3f82cf5a ;  /* 0x3f82cf5a000d7882 */ /* 0x000fcc0000000000 */
[----:B------:R-:W-:Y:S01]  /*4530*/  DFMA R18, R16, R18, -UR12 ;  /* 0x8000000c10127e2b */ /* 0x000fe20008000012 */
[----:B------:R-:W-:Y:S01]  /*4540*/  UMOV UR12, 0xb2a3bfde ;  /* 0xb2a3bfde000c7882 */ /* 0x000fe20000000000 */
[----:B------:R-:W-:-:S06]  /*4550*/  UMOV UR13, 0x3f9162b0 ;  /* 0x3f9162b0000d7882 */ /* 0x000fcc0000000000 */
        /* <DEDUP_REMOVED lines=39> */
[----:B------:R-:W-:-:S08]  /*47d0*/  DFMA R18, R16, R18, -UR12 ;  /* 0x8000000c10127e2b */ /* 0x000fd00008000012 */
[----:B------:R-:W-:Y:S01]  /*47e0*/  DMUL R18, R16, R18 ;  /* 0x0000001210127228 */ /* 0x000fe20000000000 */
[----:B------:R-:W-:Y:S02]  /*47f0*/  @P1 IMAD.MOV.U32 R16, RZ, RZ, 0x54442d18 ;  /* 0x54442d18ff101424 */ /* 0x000fe400078e00ff */
[----:B------:R-:W-:-:S05]  /*4800*/  @P1 IMAD.MOV.U32 R17, RZ, RZ, 0x3ff921fb ;  /* 0x3ff921fbff111424 */ /* 0x000fca00078e00ff */
[----:B------:R-:W-:Y:S01]  /*4810*/  DFMA R20, R18, R4, R4 ;  /* 0x000000041214722b */ /* 0x000fe20000000004 */
[----:B------:R-:W-:Y:S02]  /*4820*/  @!P1 IMAD.MOV.U32 R18, RZ, RZ, 0x54442d18 ;  /* 0x54442d18ff129424 */ /* 0x000fe400078e00ff */
[----:B------:R-:W-:-:S05]  /*4830*/  @!P1 IMAD.MOV.U32 R19, RZ, RZ, 0x400921fb ;  /* 0x400921fbff139424 */ /* 0x000fca00078e00ff */
[----:B------:R-:W-:Y:S02]  /*4840*/  @P1 DADD R4, -RZ, -R20 ;  /* 0x00000000ff041229 */ /* 0x000fe40000000914 */
[----:B------:R-:W-:-:S08]  /*4850*/  @!P1 DADD R12, -R20, R18 ;  /* 0x00000000140c9229 */ /* 0x000fd00000000112 */
[----:B------:R-:W-:Y:S02]  /*4860*/  @P1 FSEL R4, R20, R4, !P0 ;  /* 0x0000000414041208 */ /* 0x000fe40004000000 */
[----:B------:R-:W-:Y:S02]  /*4870*/  @P1 FSEL R5, R21, R5, !P0 ;  /* 0x0000000515051208 */ /* 0x000fe40004000000 */
[----:B------:R-:W-:-:S04]  /*4880*/  @!P1 PLOP3.LUT P0, PT, P2, PT, PT, 0x80, 0x8 ;  /* 0x000000000008981c */ /* 0x000fc8000170f070 */
[----:B------:R-:W-:Y:S01]  /*4890*/  @P1 DADD R4, R4, R16 ;  /* 0x0000000004041229 */ /* 0x000fe20000000010 */
[----:B------:R-:W-:Y:S02]  /*48a0*/  @P3 FSEL R3, R3, 3.37028055040000000000e+12, !P0 ;  /* 0x54442d1803033808 */ /* 0x000fe40004000000 */
[----:B------:R-:W-:-:S03]  /*48b0*/  @P3 FSEL R15, R15, 1.8213495016098022461, !P0 ;  /* 0x3fe921fb0f0f3808 */ /* 0x000fc60004000000 */
[----:B------:R-:W-:Y:S02]  /*48c0*/  @!P1 FSEL R4, R12, R20, !P0 ;  /* 0x000000140c049208 */ /* 0x000fe40004000000 */
[----:B------:R-:W-:Y:S01]  /*48d0*/  @!P1 FSEL R5, R13, R21, !P0 ;  /* 0x000000150d059208 */ /* 0x000fe20004000000 */
[----:B------:R-:W-:Y:S02]  /*48e0*/  @P3 DSETP.NEU.AND P1, PT, |R10|, |R8|, PT ;  /* 0x400000080a00322a */ /* 0x000fe40003f2d200 */
[----:B------:R-:W-:Y:S01]  /*48f0*/  DADD R12, |R8|, |R10| ;  /* 0x00000000080c7229 */ /* 0x000fe2000000060a */
[----:B------:R-:W-:-:S03]  /*4900*/  @!P3 FSEL R11, RZ, 2.1426990032196044922, P0 ;  /* 0x400921fbff0bb808 */ /* 0x000fc60000000000 */
[----:B------:R-:W-:Y:S02]  /*4910*/  @P3 FSEL R3, R3, R4, !P1 ;  /* 0x0000000403033208 */ /* 0x000fe40004800000 */
[----:B------:R-:W-:Y:S02]  /*4920*/  @P3 FSEL R4, R15, R5, !P1 ;  /* 0x000000050f043208 */ /* 0x000fe40004800000 */
[----:B------:R-:W-:Y:S01]  /*4930*/  @!P3 FSEL R10, RZ, 3.37028055040000000000e+12, P0 ;  /* 0x54442d18ff0ab808 */ /* 0x000fe20000000000 */
[----:B------:R-:W-:Y:S01]  /*4940*/  DSETP.NAN.AND P0, PT, R12, R12, PT ;  /* 0x0000000c0c00722a */ /* 0x000fe20003f08000 */
[----:B------:R-:W-:Y:S02]  /*4950*/  @P3 IMAD.MOV.U32 R10, RZ, RZ, R3 ;  /* 0x000000ffff0a3224 */ /* 0x000fe400078e0003 */
[----:B------:R-:W-:-:S03]  /*4960*/  @P3 IMAD.MOV.U32 R11, RZ, RZ, R4 ;  /* 0x000000ffff0b3224 */ /* 0x000fc600078e0004 */
[----:B------:R-:W-:Y:S02]  /*4970*/  FSEL R10, R12, R10, P0 ;  /* 0x0000000a0c0a7208 */ /* 0x000fe40000000000 */
[----:B------:R-:W-:-:S04]  /*4980*/  LOP3.LUT R9, R11, 0x80000000, R9, 0xb8, !PT ;  /* 0x800000000b097812 */ /* 0x000fc800078eb809 */
[----:B------:R-:W-:-:S04]  /*4990*/  FSEL R11, R13, R9, P0 ;  /* 0x000000090d0b7208 */ /* 0x000fc80000000000 */
[----:B------:R-:W0:Y:S02]  /*49a0*/  F2F.F32.F64 R3, R10 ;  /* 0x0000000a00037310 */ /* 0x000e240000301000 */
[----:B0-----:R-:W-:-:S13]  /*49b0*/  FSETP.GE.AND P0, PT, R3, RZ, PT ;  /* 0x000000ff0300720b */ /* 0x001fda0003f06000 */
[----:B------:R-:W-:Y:S05]  /*49c0*/  @!P0 BRA `(.L_x_127) ;  /* 0x0000000400108947 */ /* 0x000fea0003800000 */
[----:B------:R-:W0:Y:S01]  /*49d0*/  F2F.F64.F32 R4, R3 ;  /* 0x0000000300047310 */ /* 0x000e220000201800 */
[----:B------:R-:W-:Y:S01]  /*49e0*/  BSSY.RECONVERGENT B9, `(.L_x_128) ;  /* 0x0000040000097945 */ /* 0x000fe20003800200 */
[----:B0-----:R-:W-:-:S04]  /*49f0*/  LOP3.LUT R9, R5, 0x7fffffff, RZ, 0xc0, !PT ;  /* 0x7fffffff05097812 */ /* 0x001fc800078ec0ff */
[----:B------:R-:W-:-:S04]  /*4a00*/  VIMNMX.U32 R8, PT, PT, R9, 0x3ff921fb, !PT ;  /* 0x3ff921fb09087848 */ /* 0x000fc80007fe0000 */
[----:B------:R-:W-:Y:S01]  /*4a10*/  ISETP.GE.U32.AND P0, PT, R8, 0x7ff00000, PT ;  /* 0x7ff000000800780c */ /* 0x000fe20003f06070 */
[----:B------:R-:W-:-:S12]  /*4a20*/  IMAD.MOV.U32 R8, RZ, RZ, R4 ;  /* 0x000000ffff087224 */ /* 0x000fd800078e0004 */
[----:B------:R-:W-:Y:S05]  /*4a30*/  @!P0 BRA `(.L_x_129) ;  /* 0x0000000000208947 */ /* 0x000fea0003800000 */
[----:B------:R-:W-:-:S14]  /*4a40*/  DSETP.NAN.AND P0, PT, R8, R8, PT ;  /* 0x000000080800722a */ /* 0x000fdc0003f08000 */
[----:B------:R-:W-:Y:S01]  /*4a50*/  @P0 IMAD.MOV.U32 R10, RZ, RZ, 0x40000000 ;  /* 0x40000000ff0a0424 */ /* 0x000fe200078e00ff */
[----:B------:R-:W-:Y:S01]  /*4a60*/  @!P0 DSETP.NEU.AND P1, PT, R8, +INF , PT ;  /* 0x7ff000000800842a */ /* 0x000fe20003f2d000 */
[----:B------:R-:W-:-:S06]  /*4a70*/  @P0 IMAD.MOV.U32 R11, RZ, RZ, 0x3ff921fb ;  /* 0x3ff921fbff0b0424 */ /* 0x000fcc00078e00ff */
[----:B------:R-:W-:-:S06]  /*4a80*/  @P0 DADD R10, R4, R10 ;  /* 0x00000000040a0229 */ /* 0x000fcc000000000a */
[----:B------:R-:W-:Y:S02]  /*4a90*/  @!P0 FSEL R10, R4, RZ, P1 ;  /* 0x000000ff040a8208 */ /* 0x000fe40000800000 */
[----:B------:R-:W-:Y:S01]  /*4aa0*/  @!P0 FSEL R11, R5, -QNAN , P1 ;  /* 0xfff80000050b8808 */ /* 0x000fe20000800000 */
[----:B------:R-:W-:Y:S06]  /*4ab0*/  BRA `(.L_x_130) ;  /* 0x0000000000c87947 */ /* 0x000fec0003800000 */
.L_x_129:
[----:B------:R-:W-:Y:S01]  /*4ac0*/  UMOV UR12, 0x40000000 ;  /* 0x40000000000c7882 */ /* 0x000fe20000000000 */
[----:B------:R-:W-:Y:S01]  /*4ad0*/  UMOV UR13, 0x3ff921fb ;  /* 0x3ff921fb000d7882 */ /* 0x000fe20000000000 */
[----:B------:R-:W-:Y:S01]  /*4ae0*/  IMAD.MOV.U32 R10, RZ, RZ, R4 ;  /* 0x000000ffff0a7224 */ /* 0x000fe200078e0004 */
[----:B------:R-:W-:Y:S01]  /*4af0*/  DSETP.GE.AND P0, PT, R8, UR12, PT ;  /* 0x0000000c08007e2a */ /* 0x000fe2000bf06000 */
[----:B------:R-:W-:-:S13]  /*4b00*/  IMAD.MOV.U32 R11, RZ, RZ, R5 ;  /* 0x000000ffff0b7224 */ /* 0x000fda00078e0005 */
[----:B------:R-:W-:Y:S05]  /*4b10*/  @!P0 BRA `(.L_x_130) ;  /* 0x0000000000b08947 */ /* 0x000fea0003800000 */
[----:B------:R-:W-:Y:S01]  /*4b20*/  ISETP.GT.U32.AND P0, PT, R9, 0xfffff, PT ;  /* 0x000fffff0900780c */ /* 0x000fe20003f04070 */
[----:B------:R-:W-:Y:S01]  /*4b30*/  BSSY.RECONVERGENT B10, `(.L_x_131) ;  /* 0x00000130000a7945 */ /* 0x000fe20003800200 */
[----:B------:R-:W-:-:S11]  /*4b40*/  SHF.R.U32.HI R3, RZ, 0x14, R9 ;  /* 0x00000014ff037819 */ /* 0x000fd60000011609 */
[----:B------:R-:W-:-:S10]  /*4b50*/  @!P0 DMUL R8, R8, 1.80143985094819840000e+16 ;  /* 0x4350000008088828 */ /* 0x000fd40000000000 */
[C---:B------:R-:W-:Y:S01]  /*4b60*/  @!P0 LEA.HI R10, R9.reuse, R3, RZ, 0xc ;  /* 0x00000003090a8211 */ /* 0x040fe200078f60ff */
[----:B------:R-:W-:Y:S01]  /*4b70*/  IMAD.MOV.U32 R13, RZ, RZ, R8 ;  /* 0x000000ffff0d7224 */ /* 0x000fe200078e0008 */
[----:B------:R-:W-:-:S03]  /*4b80*/  LOP3.LUT R9, R9, 0xfffff, RZ, 0xc0, !PT ;  /* 0x000fffff09097812 */ /* 0x000fc600078ec0ff */
[----:B------:R-:W-:Y:S01]  /*4b90*/  @!P0 VIADD R3, R10, 0xffffffca ;  /* 0xffffffca0a038836 */ /* 0x000fe20000000000 */
[----:B------:R-:W-:-:S03]  /*4ba0*/  LOP3.LUT R9, R9, 0x100000, RZ, 0xfc, !PT ;  /* 0x0010000009097812 */ /* 0x000fc600078efcff */
[----:B------:R-:W-:-:S07]  /*4bb0*/  VIADD R3, R3, 0xfffffc01 ;  /* 0xfffffc0103037836 */ /* 0x000fce0000000000 */
.L_x_132:
[----:B------:R-:W-:Y:S02]  /*4bc0*/  IADD3 R10, P0, PT, R13, -0x40000000, RZ ;  /* 0xc00000000d0a7810 */ /* 0x000fe40007f1e0ff */
[C---:B------:R-:W-:Y:S01]  /*4bd0*/  ISETP.GT.AND P1, PT, R3.reuse, RZ, PT ;  /* 0x000000ff0300720c */ /* 0x040fe20003f24270 */
[----:B------:R-:W-:Y:S01]  /*4be0*/  VIADD R3, R3, 0xffffffff ;  /* 0xffffffff03037836 */ /* 0x000fe20000000000 */
[----:B------:R-:W-:-:S04]  /*4bf0*/  IADD3.X R8, PT, PT, R9, -0x1921fc, RZ, P0, !PT ;  /* 0xffe6de0409087810 */ /* 0x000fc800007fe4ff */
[----:B------:R-:W-:-:S04]  /*4c00*/  ISETP.GE.AND P0, PT, R8, RZ, PT ;  /* 0x000000ff0800720c */ /* 0x000fc80003f06270 */
[----:B------:R-:W-:Y:S02]  /*4c10*/  SEL R10, R13, R10, !P0 ;  /* 0x0000000a0d0a7207 */ /* 0x000fe40004000000 */
[----:B------:R-:W-:-:S03]  /*4c20*/  SEL R15, R9, R8, !P0 ;  /* 0x00000008090f7207 */ /* 0x000fc60004000000 */
[C---:B------:R-:W-:Y:S01]  /*4c30*/  IMAD.SHL.U32 R13, R10.reuse, 0x2, RZ ;  /* 0x000000020a0d7824 */ /* 0x040fe200078e00ff */
[----:B------:R-:W-:Y:S01]  /*4c40*/  SHF.L.U64.HI R9, R10, 0x1, R15 ;  /* 0x000000010a097819 */ /* 0x000fe2000001020f */
[----:B------:R-:W-:Y:S06]  /*4c50*/  @P1 BRA `(.L_x_132) ;  /* 0xfffffffc00d81947 */ /* 0x000fec000383ffff */
[----:B------:R-:W-:Y:S05]  /*4c60*/  BSYNC.RECONVERGENT B10 ;  /* 0x00000000000a7941 */ /* 0x000fea0003800200 */
.L_x_131:
[----:B------:R-:W-:Y:S01]  /*4c70*/  LOP3.LUT R11, R15, 0x7fffffff, RZ, 0xc0, !PT ;  /* 0x7fffffff0f0b7812 */ /* 0x000fe200078ec0ff */
[----:B------:R-:W-:Y:S01]  /*4c80*/  BSSY.RECONVERGENT B10, `(.L_x_133) ;  /* 0x00000130000a7945 */ /* 0x000fe20003800200 */
[----:B------:R-:W-:Y:S01]  /*4c90*/  ISETP.NE.U32.AND P0, PT, R10, RZ, PT ;  /* 0x000000ff0a00720c */ /* 0x000fe20003f05070 */
[----:B------:R-:W-:Y:S02]  /*4ca0*/  IMAD.MOV.U32 R9, RZ, RZ, RZ ;  /* 0x000000ffff097224 */ /* 0x000fe400078e00ff */
[----:B------:R-:W-:Y:S01]  /*4cb0*/  IMAD.MOV.U32 R3, RZ, RZ, RZ ;  /* 0x000000ffff037224 */ /* 0x000fe200078e00ff */
[----:B------:R-:W-:-:S13]  /*4cc0*/  ISETP.NE.AND.EX P0, PT, R11, RZ, PT, P0 ;  /* 0x000000ff0b00720c */ /* 0x000fda0003f05300 */
[----:B------:R-:W-:Y:S05]  /*4cd0*/  @!P0 BRA `(.L_x_134) ;  /* 0x0000000000348947 */ /* 0x000fea0003800000 */
[----:B------:R-:W-:-:S10]  /*4ce0*/  DMUL R8, R10, 1.80143985094819840000e+16 ;  /* 0x435000000a087828 */ /* 0x000fd40000000000 */
[----:B------:R-:W-:-:S04]  /*4cf0*/  SHF.R.U32.HI R8, RZ, 0x14, R9 ;  /* 0x00000014ff087819 */ /* 0x000fc80000011609 */
[----:B------:R-:W-:-:S04]  /*4d00*/  IADD3 R3, PT, PT, -R8, 0x37, RZ ;  /* 0x0000003708037810 */ /* 0x000fc80007ffe1ff */
[----:B------:R-:W-:Y:S02]  /*4d10*/  IADD3 R8, PT, PT, -R3, 0x3ff, RZ ;  /* 0x000003ff03087810 */ /* 0x000fe40007ffe1ff */
[-C--:B------:R-:W-:Y:S02]  /*4d20*/  SHF.L.U64.HI R12, R10, R3.reuse, R11 ;  /* 0x000000030a0c7219 */ /* 0x080fe4000001020b */
[----:B------:R-:W-:Y:S02]  /*4d30*/  ISETP.GT.AND P0, PT, R8, RZ, PT ;  /* 0x000000ff0800720c */ /* 0x000fe40003f04270 */
[----:B------:R-:W-:-:S11]  /*4d40*/  SHF.L.U32 R10, R10, R3, RZ ;  /* 0x000000030a0a7219 */ /* 0x000fd600000006ff */
[C---:B------:R-:W-:Y:S01]  /*4d50*/  @!P0 IADD3 R3, PT, PT, -R8.reuse, 0x1, RZ ;  /* 0x0000000108038810 */ /* 0x040fe20007ffe1ff */
[----:B------:R-:W-:-:S03]  /*4d60*/  @P0 VIADD R8, R8, 0xffffffff ;  /* 0xffffffff08080836 */ /* 0x000fc60000000000 */
[-CC-:B------:R-:W-:Y:S02]  /*4d70*/  @!P0 SHF.R.U64 R9, R10, R3.reuse, R12.reuse ;  /* 0x000000030a098219 */ /* 0x180fe4000000120c */
[----:B------:R-:W-:Y:S02]  /*4d80*/  @P0 IADD3 R9, P1, PT, RZ, R10, RZ ;  /* 0x0000000aff090210 */ /* 0x000fe40007f3e0ff */
[----:B------:R-:W-:-:S03]  /*4d90*/  @!P0 SHF.R.U32.HI R3, RZ, R3, R12 ;  /* 0x00000003ff038219 */ /* 0x000fc6000001160c */
[----:B------:R-:W-:-:S08]  /*4da0*/  @P0 IMAD.U32.X R3, R8, 0x100000, R12, P1 ;  /* 0x0010000008030824 */ /* 0x000fd000008e040c */
.L_x_134:
[----:B------:R-:W-:Y:S05]  /*4db0*/  BSYNC.RECONVERGENT B10 ;  /* 0x00000000000a7941 */ /* 0x000fea0003800200 */
.L_x_133:
[----:B------:R-:W-:Y:S01]  /*4dc0*/  LOP3.LUT R11, R3, 0x80000000, R5, 0xb8, !PT ;  /* 0x80000000030b7812 */ /* 0x000fe200078eb805 */
[----:B------:R-:W-:-:S07]  /*4dd0*/  IMAD.MOV.U32 R10, RZ, RZ, R9 ;  /* 0x000000ffff0a7224 */ /* 0x000fce00078e0009 */
.L_x_130:
[----:B------:R-:W-:Y:S05]  /*4de0*/  BSYNC.RECONVERGENT B9 ;  /* 0x0000000000097941 */ /* 0x000fea0003800200 */
.L_x_128:
[----:B------:R0:W1:Y:S01]  /*4df0*/  F2F.F32.F64 R3, R10 ;  /* 0x0000000a00037310 */ /* 0x0000620000301000 */
[----:B------:R-:W-:Y:S05]  /*4e00*/  BRA `(.L_x_135) ;  /* 0x0000000000487947 */ /* 0x000fea0003800000 */
.L_x_127:
[----:B------:R-:W-:Y:S01]  /*4e10*/  IMAD.MOV.U32 R5, RZ, RZ, 0x3f22f984 ;  /* 0x3f22f984ff057424 */ /* 0x000fe200078e00ff */
[----:B------:R-:W0:Y:S01]  /*4e20*/  FCHK P0, R3, 1.5707962512969970703 ;  /* 0x3fc90fda03007902 */ /* 0x000e220000000000 */
[----:B------:R-:W-:Y:S01]  /*4e30*/  IMAD.MOV.U32 R4, RZ, RZ, 0x3fc90fda ;  /* 0x3fc90fdaff047424 */ /* 0x000fe200078e00ff */
[----:B------:R-:W-:Y:S03]  /*4e40*/  BSSY.RECONVERGENT B10, `(.L_x_136) ;  /* 0x000000a0000a7945 */ /* 0x000fe60003800200 */
[----:B------:R-:W-:-:S04]  /*4e50*/  FFMA R4, R5, -R4, 1 ;  /* 0x3f80000005047423 */ /* 0x000fc80000000804 */
[----:B------:R-:W-:-:S04]  /*4e60*/  FFMA R4, R4, R5, 0.63661980628967285156 ;  /* 0x3f22f98404047423 */ /* 0x000fc80000000005 */
[----:B------:R-:W-:-:S04]  /*4e70*/  FFMA R5, R3, R4, RZ ;  /* 0x0000000403057223 */ /* 0x000fc800000000ff */
[----:B------:R-:W-:-:S04]  /*4e80*/  FFMA R8, R5, -1.5707962512969970703, R3 ;  /* 0xbfc90fda05087823 */ /* 0x000fc80000000003 */
[----:B------:R-:W-:Y:S01]  /*4e90*/  FFMA R4, R4, R8, R5 ;  /* 0x0000000804047223 */ /* 0x000fe20000000005 */
[----:B0-----:R-:W-:Y:S06]  /*4ea0*/  @!P0 BRA `(.L_x_137) ;  /* 0x00000000000c8947 */ /* 0x001fec0003800000 */
[----:B------:R-:W-:-:S07]  /*4eb0*/  MOV R8, 0x4ed0 ;  /* 0x00004ed000087802 */ /* 0x000fce0000000f00 */
[----:B--2---:R-:W-:Y:S05]  /*4ec0*/  CALL.REL.NOINC `($__internal_1_$__cuda_sm3x_div_rn_noftz_f32_slowpath) ;  /* 0x0000006800e87944 */ /* 0x004fea0003c00000 */
[----:B------:R-:W-:-:S07]  /*4ed0*/  IMAD.MOV.U32 R4, RZ, RZ, R10 ;  /* 0x000000ffff047224 */ /* 0x000fce00078e000a */
.L_x_137:
[----:B------:R-:W-:Y:S05]  /*4ee0*/  BSYNC.RECONVERGENT B10 ;  /* 0x00000000000a7941 */ /* 0x000fea0003800200 */
.L_x_136:
[----:B------:R-:W-:-:S06]  /*4ef0*/  FADD R4, R4, -1 ;  /* 0xbf80000004047421 */ /* 0x000fcc0000000000 */
[----:B------:R-:W0:Y:S02]  /*4f00*/  F2I.TRUNC.NTZ R4, R4 ;  /* 0x0000000400047305 */ /* 0x000e24000020f100 */
[----:B0-----:R-:W-:-:S05]  /*4f10*/  I2FP.F32.S32 R8, R4 ;  /* 0x0000000400087245 */ /* 0x001fca0000201400 */
[----:B------:R-:W-:-:S07]  /*4f20*/  FFMA R3, R8, -1.5707962512969970703, R3 ;  /* 0xbfc90fda08037823 */ /* 0x000fce0000000003 */
.L_x_135:
[----:B------:R-:W-:Y:S05]  /*4f30*/  BSYNC.RECONVERGENT B8 ;  /* 0x0000000000087941 */ /* 0x000fea0003800200 */
.L_x_126:
[C---:B------:R-:W-:Y:S01]  /*4f40*/  LEA R4, R14.reuse, UR8, 0x2 ;  /* 0x000000080e047c11 */ /* 0x040fe2000f8e10ff */
[----:B------:R-:W-:-:S04]  /*4f50*/  VIADD R14, R14, 0x1 ;  /* 0x000000010e0e7836 */ /* 0x000fc80000000000 */
[----:B-1----:R1:W-:Y:S01]  /*4f60*/  STL [R4], R3 ;  /* 0x0000000304007387 */ /* 0x0023e20000100800 */
[----:B------:R-:W-:-:S13]  /*4f70*/  ISETP.NE.AND P0, PT, R14, R7, PT ;  /* 0x000000070e00720c */ /* 0x000fda0003f05270 */
[----:B-1----:R-:W-:Y:S05]  /*4f80*/  @P0 BRA `(.L_x_138) ;  /* 0xfffffff000a40947 */ /* 0x002fea000383ffff */
[----:B------:R-:W-:Y:S05]  /*4f90*/  BSYNC.RECONVERGENT B7 ;  /* 0x0000000000077941 */ /* 0x000fea0003800200 */
.L_x_123:
[----:B------:R-:W3:Y:S01]  /*4fa0*/  LDL R4, [R1+0x230] ;  /* 0x0002300001047983 */ /* 0x000ee20000100800 */
[----:B------:R-:W-:Y:S01]  /*4fb0*/  ISETP.GE.U32.AND P0, PT, R6, 0x2, PT ;  /* 0x000000020600780c */ /* 0x000fe20003f06070 */
[----:B------:R-:W-:Y:S01]  /*4fc0*/  BSSY.RECONVERGENT B9, `(.L_x_139) ;  /* 0x00000ab000097945 */ /* 0x000fe20003800200 */
[----:B------:R-:W-:Y:S01]  /*4fd0*/  IMAD.MOV.U32 R30, RZ, RZ, 0x1 ;  /* 0x00000001ff1e7424 */ /* 0x000fe200078e00ff */
[----:B---3--:R1:W-:Y:S10]  /*4fe0*/  STL [R1+0x280], R4 ;  /* 0x0002800401007387 */ /* 0x0083f40000100800 */
[----:B------:R-:W-:Y:S05]  /*4ff0*/  @!P0 BRA `(.L_x_140) ;  /* 0x00000008009c8947 */ /* 0x000fea0003800000 */
[----:B------:R-:W-:Y:S02]  /*5000*/  IMAD.MOV.U32 R30, RZ, RZ, 0x1 ;  /* 0x00000001ff1e7424 */ /* 0x000fe400078e00ff */
[----:B------:R-:W-:-:S07]  /*5010*/  IMAD.MOV.U32 R3, RZ, RZ, 0x1 ;  /* 0x00000001ff037424 */ /* 0x000fce00078e00ff */
.L_x_155:
[----:B------:R-:W-:Y:S01]  /*5020*/  ISETP.GT.AND P0, PT, R30, RZ, PT ;  /* 0x000000ff1e00720c */ /* 0x000fe20003f04270 */
[----:B------:R-:W-:Y:S04]  /*5030*/  BSSY.RECONVERGENT B8, `(.L_x_141) ;  /* 0x00000a0000087945 */ /* 0x000fe80003800200 */
[----:B------:R-:W-:Y:S08]  /*5040*/  BSSY.RELIABLE B7, `(.L_x_142) ;  /* 0x000009b000077945 */ /* 0x000ff00003800100 */
[----:B---3-5:R-:W-:Y:S05]  /*5050*/  @!P0 BRA `(.L_x_143) ;  /* 0x00000008005c8947 */ /* 0x028fea0003800000 */
[----:B------:R-:W-:-:S06]  /*5060*/  LEA R20, R3, UR8, 0x2 ;  /* 0x0000000803147c11 */ /* 0x000fcc000f8e10ff */
[----:B------:R-:W5:Y:S01]  /*5070*/  LDL R20, [R20] ;  /* 0x0000000014147983 */ /* 0x000f620000100800 */
[C---:B------:R-:W-:Y:S01]  /*5080*/  ISETP.GE.U32.AND P1, PT, R30.reuse, 0x10, PT ;  /* 0x000000101e00780c */ /* 0x040fe20003f26070 */
[----:B------:R-:W-:Y:S01]  /*5090*/  BSSY.RECONVERGENT B10, `(.L_x_144) ;  /* 0x00000410000a7945 */ /* 0x000fe20003800200 */
[----:B------:R-:W-:Y:S01]  /*50a0*/  LOP3.LUT R26, R30, 0xf, RZ, 0xc0, !PT ;  /* 0x0000000f1e1a7812 */ /* 0x000fe200078ec0ff */
[----:B------:R-:W-:Y:S02]  /*50b0*/  IMAD.MOV.U32 R23, RZ, RZ, RZ ;  /* 0x000000ffff177224 */ /* 0x000fe400078e00ff */
[----:B------:R-:W-:Y:S01]  /*50c0*/  IMAD.MOV.U32 R21, RZ, RZ, RZ ;  /* 0x000000ffff157224 */ /* 0x000fe200078e00ff */
[----:B------:R-:W-:-:S07]  /*50d0*/  ISETP.NE.AND P0, PT, R26, RZ, PT ;  /* 0x000000ff1a00720c */ /* 0x000fce0003f05270 */
[----:B------:R-:W-:Y:S06]  /*50e0*/  @!P1 BRA `(.L_x_145) ;  /* 0x0000000000ec9947 */ /* 0x000fec0003800000 */
[----:B------:R-:W-:Y:S01]  /*50f0*/  LOP3.LUT R21, R30, 0x7ffffff0, RZ, 0xc0, !PT ;  /* 0x7ffffff01e157812 */ /* 0x000fe200078ec0ff */
[----:B------:R-:W-:Y:S02]  /*5100*/  IMAD.MOV.U32 R23, RZ, RZ, RZ ;  /* 0x000000ffff177224 */ /* 0x000fe400078e00ff */
[----:B------:R-:W-:-:S07]  /*5110*/  IMAD.MOV.U32 R24, RZ, RZ, RZ ;  /* 0x000000ffff187224 */ /* 0x000fce00078e00ff */
.L_x_146:
[----:B------:R-:W-:-:S05]  /*5120*/  LEA R25, R24, UR10, 0x2 ;  /* 0x0000000a18197c11 */ /* 0x000fca000f8e10ff */
[----:B-1----:R-:W3:Y:S04]  /*5130*/  LDL.128 R4, [R25] ;  /* 0x0000000019047983 */ /* 0x002ee80000100c00 */
[----:B0-----:R-:W4:Y:S04]  /*5140*/  LDL.128 R8, [R25+0x10] ;  /* 0x0000100019087983 */ /* 0x001f280000100c00 */
[----:B------:R-:W2:Y:S04]  /*5150*/  LDL.128 R12, [R25+0x20] ;  /* 0x00002000190c7983 */ /* 0x000ea80000100c00 */
[----:B------:R-:W2:Y:S01]  /*5160*/  LDL.128 R16, [R25+0x30] ;  /* 0x0000300019107983 */ /* 0x000ea20000100c00 */
[----:B------:R-:W-:Y:S01]  /*5170*/  VIADD R24, R24, 0x10 ;  /* 0x0000001018187836 */ /* 0x000fe20000000000 */
[C---:B---3-5:R-:W-:Y:S01]  /*5180*/  FSETP.NEU.AND P1, PT, R20.reuse, R4, PT ;  /* 0x000000041400720b */ /* 0x068fe20003f2d000 */
[----:B------:R-:W-:Y:S01]  /*5190*/  VIADD R4, R23, 0x1 ;  /* 0x0000000117047836 */ /* 0x000fe20000000000 */
[----:B------:R-:W-:-:S11]  /*51a0*/  FSETP.NEU.AND P2, PT, R20, R5, PT ;  /* 0x000000051400720b */ /* 0x000fd60003f4d000 */
[----:B------:R-:W-:Y:S01]  /*51b0*/  @P1 IMAD.MOV R4, RZ, RZ, R23 ;  /* 0x000000ffff041224 */ /* 0x000fe200078e0217 */
[----:B------:R-:W-:-:S03]  /*51c0*/  FSETP.NEU.AND P1, PT, R20, R6, PT ;  /* 0x000000061400720b */ /* 0x000fc60003f2d000 */
[----:B------:R-:W-:Y:S02]  /*51d0*/  VIADD R5, R4, 0x1 ;  /* 0x0000000104057836 */ /* 0x000fe40000000000 */
[----:B------:R-:W-:Y:S01]  /*51e0*/  @P2 IMAD.MOV R5, RZ, RZ, R4 ;  /* 0x000000ffff052224 */ /* 0x000fe200078e0204 */
[----:B------:R-:W-:-:S03]  /*51f0*/  FSETP.NEU.AND P2, PT, R20, R7, PT ;  /* 0x000000071400720b */ /* 0x000fc60003f4d000 */
[----:B------:R-:W-:-:S04]  /*5200*/  VIADD R4, R5, 0x1 ;  /* 0x0000000105047836 */ /* 0x000fc80000000000 */
[----:B------:R-:W-:Y:S01]  /*5210*/  @P1 IMAD.MOV R4, RZ, RZ, R5 ;  /* 0x000000ffff041224 */ /* 0x000fe200078e0205 */
[----:B----4-:R-:W-:-:S03]  /*5220*/  FSETP.NEU.AND P1, PT, R20, R8, PT ;  /* 0x000000081400720b */ /* 0x010fc60003f2d000 */
[----:B------:R-:W-:Y:S02]  /*5230*/  VIADD R5, R4, 0x1 ;  /* 0x0000000104057836 */ /* 0x000fe40000000000 */
[----:B------:R-:W-:Y:S01]  /*5240*/  @P2 IMAD.MOV R5, RZ, RZ, R4 ;  /* 0x000000ffff052224 */ /* 0x000fe200078e0204 */
[----:B------:R-:W-:-:S03]  /*5250*/  FSETP.NEU.AND P2, PT, R20, R9, PT ;  /* 0x000000091400720b */ /* 0x000fc60003f4d000 */
[----:B------:R-:W-:-:S04]  /*5260*/  VIADD R4, R5, 0x1 ;  /* 0x0000000105047836 */ /* 0x000fc80000000000 */
[----:B------:R-:W-:Y:S01]  /*5270*/  @P1 IMAD.MOV R4, RZ, RZ, R5 ;  /* 0x000000ffff041224 */ /* 0x000fe200078e0205 */
[----:B------:R-:W-:-:S03]  /*5280*/  FSETP.NEU.AND P1, PT, R20, R10, PT ;  /* 0x0000000a1400720b */ /* 0x000fc60003f2d000 */
[----:B------:R-:W-:Y:S02]  /*5290*/  VIADD R5, R4, 0x1 ;  /* 0x0000000104057836 */ /* 0x000fe40000000000 */
[----:B------:R-:W-:Y:S01]  /*52a0*/  @P2 IMAD.MOV R5, RZ, RZ, R4 ;  /* 0x000000ffff052224 */ /* 0x000fe200078e0204 */
[----:B------:R-:W-:-:S03]  /*52b0*/  FSETP.NEU.AND P2, PT, R20, R11, PT ;  /* 0x0000000b1400720b */ /* 0x000fc60003f4d000 */
[----:B------:R-:W-:-:S04]  /*52c0*/  VIADD R4, R5, 0x1 ;  /* 0x0000000105047836 */ /* 0x000fc80000000000 */
[----:B------:R-:W-:Y:S01]  /*52d0*/  @P1 IMAD.MOV R4, RZ, RZ, R5 ;  /* 0x000000ffff041224 */ /* 0x000fe200078e0205 */
[----:B--2---:R-:W-:-:S03]  /*52e0*/  FSETP.NEU.AND P1, PT, R20, R12, PT ;  /* 0x0000000c1400720b */ /* 0x004fc60003f2d000 */
        /* <DEDUP_REMOVED lines=23> */
[----:B------:R-:W-:-:S03]  /*5460*/  ISETP.NE.AND P1, PT, R24, R21, PT ;  /* 0x000000151800720c */ /* 0x000fc60003f25270 */
[----:B------:R-:W-:Y:S02]  /*5470*/  VIADD R23, R4, 0x1 ;  /* 0x0000000104177836 */ /* 0x000fe40000000000 */
[----:B------:R-:W-:-:S08]  /*5480*/  @P2 IMAD.MOV R23, RZ, RZ, R4 ;  /* 0x000000ffff172224 */ /* 0x000fd000078e0204 */
[----:B------:R-:W-:Y:S05]  /*5490*/  @P1 BRA `(.L_x_146) ;  /* 0xfffffffc00201947 */ /* 0x000fea000383ffff */
.L_x_145:
[----:B------:R-:W-:Y:S05]  /*54a0*/  BSYNC.RECONVERGENT B10 ;  /* 0x00000000000a7941 */ /* 0x000fea0003800200 */
.L_x_144:
[----:B------:R-:W-:Y:S04]  /*54b0*/  BSSY.RECONVERGENT B10, `(.L_x_147) ;  /* 0x000004d0000a7945 */ /* 0x000fe80003800200 */
[----:B------:R-:W-:Y:S05]  /*54c0*/  @!P0 BRA `(.L_x_148) ;  /* 0x00000004002c8947 */ /* 0x000fea0003800000 */
[----:B------:R-:W-:Y:S01]  /*54d0*/  ISETP.GE.U32.AND P1, PT, R26, 0x8, PT ;  /* 0x000000081a00780c */ /* 0x000fe20003f26070 */
[----:B------:R-:W-:Y:S01]  /*54e0*/  BSSY.RECONVERGENT B11, `(.L_x_149) ;  /* 0x00000200000b7945 */ /* 0x000fe20003800200 */
[----:B------:R-:W-:-:S04]  /*54f0*/  LOP3.LUT R13, R30, 0x7, RZ, 0xc0, !PT ;  /* 0x000000071e0d7812 */ /* 0x000fc800078ec0ff */
[----:B------:R-:W-:-:S07]  /*5500*/  ISETP.NE.AND P0, PT, R13, RZ, PT ;  /* 0x000000ff0d00720c */ /* 0x000fce0003f05270 */
[----:B------:R-:W-:Y:S06]  /*5510*/  @!P1 BRA `(.L_x_150) ;  /* 0x0000000000709947 */ /* 0x000fec0003800000 */
[----:B------:R-:W-:-:S05]  /*5520*/  LEA R12, R21, UR10, 0x2 ;  /* 0x0000000a150c7c11 */ /* 0x000fca000f8e10ff */
[----:B-1----:R-:W3:Y:S04]  /*5530*/  LDL.128 R4, [R12] ;  /* 0x000000000c047983 */ /* 0x002ee80000100c00 */
[----:B0-----:R-:W4:Y:S01]  /*5540*/  LDL.128 R8, [R12+0x10] ;  /* 0x000010000c087983 */ /* 0x001f220000100c00 */
        /* <DEDUP_REMOVED lines=22> */
[----:B------:R-:W-:-:S04]  /*56b0*/  @P1 IMAD.MOV R4, RZ, RZ, R5 ;  /* 0x000000ffff041224 */ /* 0x000fc800078e0205 */
[----:B------:R-:W-:Y:S02]  /*56c0*/  VIADD R23, R4, 0x1 ;  /* 0x0000000104177836 */ /* 0x000fe40000000000 */
[----:B------:R-:W-:-:S07]  /*56d0*/  @P2 IMAD.MOV R23, RZ, RZ, R4 ;  /* 0x000000ffff172224 */ /* 0x000fce00078e0204 */
.L_x_150:
[----:B------:R-:W-:Y:S05]  /*56e0*/  BSYNC.RECONVERGENT B11 ;  /* 0x00000000000b7941 */ /* 0x000fea0003800200 */
.L_x_149:
[----:B------:R-:W-:Y:S05]  /*56f0*/  @!P0 BRA `(.L_x_148) ;  /* 0x0000000000a08947 */ /* 0x000fea0003800000 */
[----:B------:R-:W-:Y:S01]  /*5700*/  ISETP.GE.U32.AND P0, PT, R13, 0x4, PT ;  /* 0x000000040d00780c */ /* 0x000fe20003f06070 */
[----:B------:R-:W-:Y:S01]  /*5710*/  BSSY.RECONVERGENT B11, `(.L_x_151) ;  /* 0x00000130000b7945 */ /* 0x000fe20003800200 */
[----:B------:R-:W-:-:S04]  /*5720*/  LOP3.LUT R8, R30, 0x3, RZ, 0xc0, !PT ;  /* 0x000000031e087812 */ /* 0x000fc800078ec0ff */
[----:B------:R-:W-:-:S07]  /*5730*/  ISETP.NE.AND P1, PT, R8, RZ, PT ;  /* 0x000000ff0800720c */ /* 0x000fce0003f25270 */
[----:B------:R-:W-:Y:S06]  /*5740*/  @!P0 BRA `(.L_x_152) ;  /* 0x00000000003c8947 */ /* 0x000fec0003800000 */
[----:B------:R-:W-:-:S06]  /*5750*/  LEA R6, R21, UR10, 0x2 ;  /* 0x0000000a15067c11 */ /* 0x000fcc000f8e10ff */
[----:B-1----:R-:W3:Y:S01]  /*5760*/  LDL.128 R4, [R6] ;  /* 0x0000000006047983 */ /* 0x002ee20000100c00 */
        /* <DEDUP_REMOVED lines=13> */
.L_x_152:
[----:B------:R-:W-:Y:S05]  /*5840*/  BSYNC.RECONVERGENT B11 ;  /* 0x00000000000b7941 */ /* 0x000fea0003800200 */
.L_x_151:
[----:B------:R-:W-:Y:S05]  /*5850*/  @!P1 BRA `(.L_x_148) ;  /* 0x0000000000489947 */ /* 0x000fea0003800000 */
[----:B------:R-:W-:-:S05]  /*5860*/  LEA R21, R21, UR10, 0x2 ;  /* 0x0000000a15157c11 */ /* 0x000fca000f8e10ff */
[----:B-1----:R-:W3:Y:S01]  /*5870*/  LDL.64 R4, [R21] ;  /* 0x0000000015047983 */ /* 0x002ee20000100a00 */
[----:B------:R-:W-:Y:S02]  /*5880*/  ISETP.NE.AND P1, PT, R8, 0x1, PT ;  /* 0x000000010800780c */ /* 0x000fe40003f25270 */
[----:B---3-5:R-:W-:Y:S01]  /*5890*/  FSETP.NEU.AND P0, PT, R20, R4, PT ;  /* 0x000000041400720b */ /* 0x028fe20003f0d000 */
[----:B------:R-:W-:-:S12]  /*58a0*/  VIADD R4, R23, 0x1 ;  /* 0x0000000117047836 */ /* 0x000fd80000000000 */
[----:B------:R-:W-:-:S04]  /*58b0*/  @P0 IMAD.MOV R4, RZ, RZ, R23 ;  /* 0x000000ffff040224 */ /* 0x000fc800078e0217 */
[----:B------:R-:W-:Y:S01]  /*58c0*/  IMAD.MOV.U32 R23, RZ, RZ, R4 ;  /* 0x000000ffff177224 */ /* 0x000fe200078e0004 */
[----:B------:R-:W-:Y:S06]  /*58d0*/  @!P1 BRA `(.L_x_148) ;  /* 0x0000000000289947 */ /* 0x000fec0003800000 */
[----:B------:R-:W3:Y:S01]  /*58e0*/  LDL R21, [R21+0x8] ;  /* 0x0000080015157983 */ /* 0x000ee20000100800 */
[----:B------:R-:W-:Y:S01]  /*58f0*/  FSETP.NEU.AND P0, PT, R20, R5, PT ;  /* 0x000000051400720b */ /* 0x000fe20003f0d000 */
[----:B------:R-:W-:Y:S01]  /*5900*/  VIADD R4, R23, 0x1 ;  /* 0x0000000117047836 */ /* 0x000fe20000000000 */
[----:B------:R-:W-:-:S11]  /*5910*/  ISETP.NE.AND P1, PT, R8, 0x2, PT ;  /* 0x000000020800780c */ /* 0x000fd60003f25270 */
[----:B------:R-:W-:-:S04]  /*5920*/  @P0 IMAD.MOV R4, RZ, RZ, R23 ;  /* 0x000000ffff040224 */ /* 0x000fc800078e0217 */
[----:B------:R-:W-:-:S04]  /*5930*/  IMAD.MOV.U32 R23, RZ, RZ, R4 ;  /* 0x000000ffff177224 */ /* 0x000fc800078e0004 */
[----:B------:R-:W-:Y:S01]  /*5940*/  @P1 VIADD R4, R23, 0x1 ;  /* 0x0000000117041836 */ /* 0x000fe20000000000 */
[----:B---3--:R-:W-:-:S13]  /*5950*/  FSETP.NEU.AND P2, PT, R20, R21, P1 ;  /* 0x000000151400720b */ /* 0x008fda0000f4d000 */
[----:B------:R-:W-:-:S04]  /*5960*/  @P2 IMAD.MOV R4, RZ, RZ, R23 ;  /* 0x000000ffff042224 */ /* 0x000fc800078e0217 */
[----:B------:R-:W-:-:S07]  /*5970*/  @P1 IMAD.MOV.U32 R23, RZ, RZ, R4 ;  /* 0x000000ffff171224 */ /* 0x000fce00078e0004 */
.L_x_148:
[----:B------:R-:W-:Y:S05]  /*5980*/  BSYNC.RECONVERGENT B10 ;  /* 0x00000000000a7941 */ /* 0x000fea0003800200 */
.L_x_147:
[----:B------:R-:W-:-:S13]  /*5990*/  ISETP.NE.AND P0, PT, R23, RZ, PT ;  /* 0x000000ff1700720c */ /* 0x000fda0003f05270 */
[----:B------:R-:W-:Y:S05]  /*59a0*/  @P0 BREAK.RELIABLE B7 ;  /* 0x0000000000070942 */ /* 0x000fea0003800100 */
[----:B------:R-:W-:Y:S05]  /*59b0*/  @P0 BRA `(.L_x_153) ;  /* 0x00000000001c0947 */ /* 0x000fea0003800000 */
[----:B------:R-:W-:Y:S05]  /*59c0*/  BRA `(.L_x_154) ;  /* 0x0000000000087947 */ /* 0x000fea0003800000 */
.L_x_143:
[----:B------:R-:W-:-:S06]  /*59d0*/  LEA R20, R3, UR8, 0x2 ;  /* 0x0000000803147c11 */ /* 0x000fcc000f8e10ff */
[----:B------:R-:W5:Y:S02]  /*59e0*/  LDL R20, [R20] ;  /* 0x0000000014147983 */ /* 0x000f640000100800 */
.L_x_154:
[----:B------:R-:W-:Y:S05]  /*59f0*/  BSYNC.RELIABLE B7 ;  /* 0x0000000000077941 */ /* 0x000fea0003800100 */
.L_x_142:
[C---:B------:R-:W-:Y:S01]  /*5a00*/  LEA R5, R30.reuse, UR10, 0x2 ;  /* 0x0000000a1e057c11 */ /* 0x040fe2000f8e10ff */
[----:B------:R-:W-:-:S04]  /*5a10*/  VIADD R30, R30, 0x1 ;  /* 0x000000011e1e7836 */ /* 0x000fc80000000000 */
[----:B-----5:R3:W-:Y:S03]  /*5a20*/  STL [R5], R20 ;  /* 0x0000001405007387 */ /* 0x0207e60000100800 */
.L_x_153:
[----:B------:R-:W-:Y:S05]  /*5a30*/  BSYNC.RECONVERGENT B8 ;  /* 0x0000000000087941 */ /* 0x000fea0003800200 */
.L_x_141:
[----:B------:R-:W-:-:S05]  /*5a40*/  VIADD R3, R3, 0x1 ;  /* 0x0000000103037836 */ /* 0x000fca0000000000 */
[----:B------:R-:W-:-:S13]  /*5a50*/  ISETP.NE.AND P0, PT, R3, R2, PT ;  /* 0x000000020300720c */ /* 0x000fda0003f05270 */
[----:B------:R-:W-:Y:S05]  /*5a60*/  @P0 BRA `(.L_x_155) ;  /* 0xfffffff4006c0947 */ /* 0x000fea000383ffff */
.L_x_140:
[----:B------:R-:W-:Y:S05]  /*5a70*/  BSYNC.RECONVERGENT B9 ;  /* 0x0000000000097941 */ /* 0x000fea0003800200 */
.L_x_139:
[----:B------:R-:W-:Y:S05]  /*5a80*/  WARPSYNC.ALL ;  /* 0x0000000000007948 */ /* 0x000fea0003800000 */
[----:B------:R-:W-:Y:S01]  /*5a90*/  ISETP.GE.AND P0, PT, R30, 0x1, PT ;  /* 0x000000011e00780c */ /* 0x000fe20003f06270 */
[----:B------:R-:W-:Y:S01]  /*5aa0*/  BSSY.RECONVERGENT B7, `(.L_x_156) ;  /* 0x0000440000077945 */ /* 0x000fe20003800200 */
[----:B------:R-:W-:Y:S01]  /*5ab0*/  IMAD.MOV.U32 R28, RZ, RZ, RZ ;  /* 0x000000ffff1c7224 */ /* 0x000fe200078e00ff */
[----:B------:R-:W-:Y:S02]  /*5ac0*/  CS2R R26, SRZ ;  /* 0x00000000001a7805 */ /* 0x000fe4000001ff00 */
[----:B------:R-:W-:-:S08]  /*5ad0*/  CS2R R24, SRZ ;  /* 0x0000000000187805 */ /* 0x000fd0000001ff00 */
[----:B------:R-:W-:Y:S05]  /*5ae0*/  @!P0 BRA `(.L_x_157) ;  /* 0x0000004000ec8947 */ /* 0x000fea0003800000 */
[----:B------:R-:W-:Y:S02]  /*5af0*/  LOP3.LUT R3, R22, 0xfffffffc, RZ, 0xc0, !PT ;  /* 0xfffffffc16037812 */ /* 0x000fe400078ec0ff */
[----:B------:R-:W-:Y:S01]  /*5b00*/  CS2R R24, SRZ ;  /* 0x0000000000187805 */ /* 0x000fe2000001ff00 */
[----:B------:R-:W-:Y:S01]  /*5b10*/  IMAD.MOV.U32 R7, RZ, RZ, RZ ;  /* 0x000000ffff077224 */ /* 0x000fe200078e00ff */
[----:B------:R-:W-:Y:S01]  /*5b20*/  CS2R R26, SRZ ;  /* 0x00000000001a7805 */ /* 0x000fe2000001ff00 */
[----:B-1----:R-:W-:Y:S02]  /*5b30*/  IMAD.MOV.U32 R4, RZ, RZ, 0x5368d4a5 ;  /* 0x5368d4a5ff047424 */ /* 0x002fe400078e00ff */
[----:B------:R-:W-:Y:S02]  /*5b40*/  IMAD.MOV.U32 R28, RZ, RZ, RZ ;  /* 0x000000ffff1c7224 */ /* 0x000fe400078e00ff */
[----:B---3--:R-:W-:-:S07]  /*5b50*/  VIADD R5, R1, 0xf0 ;  /* 0x000000f001057836 */ /* 0x008fce0000000000 */
.L_x_238:
[----:B------:R-:W-:-:S06]  /*5b60*/  LEA R6, R7, UR10, 0x2 ;  /* 0x0000000a07067c11 */ /* 0x000fcc000f8e10ff */
[----:B------:R-:W3:Y:S01]  /*5b70*/  LDL R6, [R6] ;  /* 0x0000000006067983 */ /* 0x000ee20000100800 */
[----:B------:R-:W-:Y:S01]  /*5b80*/  VIADD R7, R7, 0x1 ;  /* 0x0000000107077836 */ /* 0x000fe20000000000 */
[----:B------:R-:W-:Y:S04]  /*5b90*/  BSSY.RECONVERGENT B8, `(.L_x_158) ;  /* 0x0000043000087945 */ /* 0x000fe80003800200 */
[----:B------:R-:W-:Y:S01]  /*5ba0*/  ISETP.NE.AND P1, PT, R7, R30, PT ;  /* 0x0000001e0700720c */ /* 0x000fe20003f25270 */
[C---:B---3--:R-:W-:Y:S01]  /*5bb0*/  FMUL R8, R6.reuse, 0.63661974668502807617 ;  /* 0x3f22f98306087820 */ /* 0x048fe20000400000 */
[----:B------:R-:W-:-:S05]  /*5bc0*/  FSETP.GE.AND P0, PT, |R6|, 105615, PT ;  /* 0x47ce47800600780b */ /* 0x000fca0003f06200 */
[----:B-1----:R-:W1:Y:S02]  /*5bd0*/  F2I.NTZ R8, R8 ;  /* 0x0000000800087305 */ /* 0x002e640000203100 */
[----:B01----:R-:W-:Y:S01]  /*5be0*/  I2FP.F32.S32 R13, R8 ;  /* 0x00000008000d7245 */ /* 0x003fe20000201400 */
[----:B------:R-:W-:-:S04]  /*5bf0*/  IMAD.MOV.U32 R14, RZ, RZ, R8 ;  /* 0x000000ffff0e7224 */ /* 0x000fc800078e0008 */
[----:B0-----:R-:W-:-:S04]  /*5c00*/  FFMA R10, R13, -1.5707962512969970703, R6 ;  /* 0xbfc90fda0d0a7823 */ /* 0x001fc80000000006 */
[----:B------:R-:W-:-:S04]  /*5c10*/  FFMA R10, R13, -7.5497894158615963534e-08, R10 ;  /* 0xb3a221680d0a7823 */ /* 0x000fc8000000000a */
[----:B------:R-:W-:-:S04]  /*5c20*/  FFMA R13, R13, -5.3903029534742383927e-15, R10 ;  /* 0xa7c234c50d0d7823 */ /* 0x000fc8000000000a */
[----:B------:R-:W-:Y:S01]  /*5c30*/  IMAD.MOV.U32 R9, RZ, RZ, R13 ;  /* 0x000000ffff097224 */ /* 0x000fe200078e000d */
[----:B------:R-:W-:Y:S06]  /*5c40*/  @!P0 BRA `(.L_x_159) ;  /* 0x0000000000dc8947 */ /* 0x000fec0003800000 */
[----:B------:R-:W-:-:S13]  /*5c50*/  FSETP.NEU.AND P0, PT, |R6|, +INF , PT ;  /* 0x7f8000000600780b */ /* 0x000fda0003f0d200 */
[----:B------:R-:W-:Y:S01]  /*5c60*/  @!P0 FMUL R9, RZ, R6 ;  /* 0x00000006ff098220 */ /* 0x000fe20000400000 */
[----:B------:R-:W-:Y:S01]  /*5c70*/  @!P0 IMAD.MOV.U32 R8, RZ, RZ, RZ ;  /* 0x000000ffff088224 */ /* 0x000fe200078e00ff */
[----:B------:R-:W-:Y:S06]  /*5c80*/  @!P0 BRA `(.L_x_159) ;  /* 0x0000000000cc8947 */ /* 0x000fec0003800000 */
[----:B------:R-:W-:Y:S01]  /*5c90*/  IMAD.SHL.U32 R9, R6, 0x100, RZ ;  /* 0x0000010006097824 */ /* 0x000fe200078e00ff */
[----:B------:R-:W0:Y:S01]  /*5ca0*/  LDCU.64 UR8, c[0x4][URZ] ;  /* 0x01000000ff0877ac */ /* 0x000e220008000a00 */
[----:B------:R-:W-:Y:S02]  /*5cb0*/  IMAD.MOV.U32 R12, RZ, RZ, RZ ;  /* 0x000000ffff0c7224 */ /* 0x000fe400078e00ff */
[----:B------:R-:W-:Y:S01]  /*5cc0*/  IMAD.MOV.U32 R8, RZ, RZ, R1 ;  /* 0x000000ffff087224 */ /* 0x000fe200078e0001 */
[----:B------:R-:W-:Y:S01]  /*5cd0*/  LOP3.LUT R15, R9, 0x80000000, RZ, 0xfc, !PT ;  /* 0x80000000090f7812 */ /* 0x000fe200078efcff */
[----:B------:R-:W-:Y:S01]  /*5ce0*/  UMOV UR5, URZ ;  /* 0x000000ff00057c82 */ /* 0x000fe20008000000 */
[----:B------:R-:W-:-:S05]  /*5cf0*/  UMOV UR4, URZ ;  /* 0x000000ff00047c82 */ /* 0x000fca0008000000 */
.L_x_160:
[----:B0-----:R-:W-:Y:S02]  /*5d00*/  IMAD.U32 R16, RZ, RZ, UR8 ;  /* 0x00000008ff107e24 */ /* 0x001fe4000f8e00ff */
[----:B------:R-:W-:-:S05]  /*5d10*/  IMAD.U32 R17, RZ, RZ, UR9 ;  /* 0x00000009ff117e24 */ /* 0x000fca000f8e00ff */
[----:B------:R-:W3:Y:S01]  /*5d20*/  LDG.E.CONSTANT R10, desc[UR6][R16.64] ;  /* 0x00000006100a7981 */ /* 0x000ee2000c1e9900 */
[----:B------:R-:W-:Y:S02]  /*5d30*/  UIADD3 UR8, UP0, UPT, UR8, 0x4, URZ ;  /* 0x0000000408087890 */ /* 0x000fe4000ff1e0ff */
[----:B------:R-:W-:Y:S02]  /*5d40*/  UIADD3 UR4, UPT, UPT, UR4, 0x1, URZ ;  /* 0x0000000104047890 */ /* 0x000fe4000fffe0ff */
[----:B------:R-:W-:Y:S02]  /*5d50*/  UIADD3.X UR9, UPT, UPT, URZ, UR9, URZ, UP0, !UPT ;  /* 0x00000009ff097290 */ /* 0x000fe400087fe4ff */
[----:B------:R-:W-:Y:S01]  /*5d60*/  UISETP.NE.AND UP0, UPT, UR4, 0x6, UPT ;  /* 0x000000060400788c */ /* 0x000fe2000bf05270 */
[----:B---3--:R-:W-:-:S03]  /*5d70*/  IMAD.WIDE.U32 R10, R10, R15, RZ ;  /* 0x0000000f0a0a7225 */ /* 0x008fc600078e00ff */
[----:B------:R-:W-:-:S04]  /*5d80*/  IADD3 R9, P0, PT, R10, R12, RZ ;  /* 0x0000000c0a097210 */ /* 0x000fc80007f1e0ff */
[----:B------:R-:W-:Y:S01]  /*5d90*/  IADD3.X R12, PT, PT, R11, UR5, RZ, P0, !PT ;  /* 0x000000050b0c7c10 */ /* 0x000fe200087fe4ff */
[----:B------:R0:W-:Y:S02]  /*5da0*/  STL [R8], R9 ;  /* 0x0000000908007387 */ /* 0x0001e40000100800 */
[----:B0-----:R-:W-:Y:S01]  /*5db0*/  VIADD R8, R8, 0x4 ;  /* 0x0000000408087836 */ /* 0x001fe20000000000 */
[----:B------:R-:W-:Y:S06]  /*5dc0*/  BRA.U UP0, `(.L_x_160) ;  /* 0xfffffffd00cc7547 */ /* 0x000fec000b83ffff */
[----:B------:R-:W-:Y:S01]  /*5dd0*/  SHF.R.U32.HI R11, RZ, 0x17, R6 ;  /* 0x00000017ff0b7819 */ /* 0x000fe20000011606 */
[----:B------:R0:W-:Y:S03]  /*5de0*/  STL [R1+0x18], R12 ;  /* 0x0000180c01007387 */ /* 0x0001e60000100800 */
[C---:B------:R-:W-:Y:S02]  /*5df0*/  LOP3.LUT R8, R11.reuse, 0xe0, RZ, 0xc0, !PT ;  /* 0x000000e00b087812 */ /* 0x040fe400078ec0ff */
[----:B------:R-:W-:-:S03]  /*5e00*/  LOP3.LUT P0, RZ, R11, 0x1f, RZ, 0xc0, !PT ;  /* 0x0000001f0bff7812 */ /* 0x000fc6000780c0ff */
[----:B------:R-:W-:-:S05]  /*5e10*/  VIADD R8, R8, 0xffffff80 ;  /* 0xffffff8008087836 */ /* 0x000fca0000000000 */
[----:B------:R-:W-:-:S05]  /*5e20*/  SHF.R.U32.HI R8, RZ, 0x5, R8 ;  /* 0x00000005ff087819 */ /* 0x000fca0000011608 */
[----:B------:R-:W-:-:S05]  /*5e30*/  IMAD R15, R8, -0x4, R1 ;  /* 0xfffffffc080f7824 */ /* 0x000fca00078e0201 */
[----:B------:R-:W3:Y:S04]  /*5e40*/  LDL R8, [R15+0x18] ;  /* 0x000018000f087983 */ /* 0x000ee80000100800 */
[----:B------:R-:W3:Y:S04]  /*5e50*/  LDL R9, [R15+0x14] ;  /* 0x000014000f097983 */ /* 0x000ee80000100800 */
[----:B------:R-:W4:Y:S01]  /*5e60*/  @P0 LDL R10, [R15+0x10] ;  /* 0x000010000f0a0983 */ /* 0x000f220000100800 */
[----:B------:R-:W-:Y:S01]  /*5e70*/  LOP3.LUT R11, R11, 0x1f, RZ, 0xc0, !PT ;  /* 0x0000001f0b0b7812 */ /* 0x000fe200078ec0ff */
[----:B------:R-:W-:Y:S01]  /*5e80*/  UMOV UR4, 0x54442d19 ;  /* 0x54442d1900047882 */ /* 0x000fe20000000000 */
[----:B------:R-:W-:-:S02]  /*5e90*/  UMOV UR5, 0x3bf921fb ;  /* 0x3bf921fb00057882 */ /* 0x000fc40000000000 */
[-C--:B---3--:R-:W-:Y:S02]  /*5ea0*/  @P0 SHF.L.W.U32.HI R8, R9, R11.reuse, R8 ;  /* 0x0000000b09080219 */ /* 0x088fe40000010e08 */
[----:B----4-:R-:W-:Y:S02]  /*5eb0*/  @P0 SHF.L.W.U32.HI R9, R10, R11, R9 ;  /* 0x0000000b0a090219 */ /* 0x010fe40000010e09 */
[----:B------:R-:W-:Y:S02]  /*5ec0*/  ISETP.GE.AND P0, PT, R6, RZ, PT ;  /* 0x000000ff0600720c */ /* 0x000fe40003f06270 */
[C-C-:B------:R-:W-:Y:S01]  /*5ed0*/  SHF.L.W.U32.HI R11, R9.reuse, 0x2, R8.reuse ;  /* 0x00000002090b7819 */ /* 0x140fe20000010e08 */
[----:B------:R-:W-:Y:S01]  /*5ee0*/  IMAD.SHL.U32 R9, R9, 0x4, RZ ;  /* 0x0000000409097824 */ /* 0x000fe200078e00ff */
[----:B------:R-:W-:Y:S02]  /*5ef0*/  SHF.R.U32.HI R8, RZ, 0x1e, R8 ;  /* 0x0000001eff087819 */ /* 0x000fe40000011608 */
[----:B------:R-:W-:-:S02]  /*5f00*/  SHF.R.S32.HI R10, RZ, 0x1f, R11 ;  /* 0x0000001fff0a7819 */ /* 0x000fc4000001140b */
[C---:B------:R-:W-:Y:S02]  /*5f10*/  LEA.HI R8, R11.reuse, R8, RZ, 0x1 ;  /* 0x000000080b087211 */ /* 0x040fe400078f08ff */
[C---:B------:R-:W-:Y:S02]  /*5f20*/  LOP3.LUT R16, R10.reuse, R9, RZ, 0x3c, !PT ;  /* 0x000000090a107212 */ /* 0x040fe400078e3cff */
[----:B------:R-:W-:Y:S02]  /*5f30*/  LOP3.LUT R17, R10, R11, RZ, 0x3c, !PT ;  /* 0x0000000b0a117212 */ /* 0x000fe400078e3cff */
[----:B------:R-:W-:-:S04]  /*5f40*/  LOP3.LUT R9, R11, R6, RZ, 0x3c, !PT ;  /* 0x000000060b097212 */ /* 0x000fc800078e3cff */
[----:B------:R-:W1:Y:S01]  /*5f50*/  I2F.F64.S64 R16, R16 ;  /* 0x0000001000107312 */ /* 0x000e620000301c00 */
[----:B------:R-:W-:Y:S01]  /*5f60*/  ISETP.GE.AND P2, PT, R9, RZ, PT ;  /* 0x000000ff0900720c */ /* 0x000fe20003f46270 */
[----:B------:R-:W-:-:S04]  /*5f70*/  IMAD.MOV R9, RZ, RZ, -R8 ;  /* 0x000000ffff097224 */ /* 0x000fc800078e0a08 */
[----:B------:R-:W-:Y:S01]  /*5f80*/  @!P0 IMAD.MOV.U32 R8, RZ, RZ, R9 ;  /* 0x000000ffff088224 */ /* 0x000fe200078e0009 */
[----:B-1----:R-:W-:-:S10]  /*5f90*/  DMUL R18, R16, UR4 ;  /* 0x0000000410127c28 */ /* 0x002fd40008000000 */
[----:B------:R-:W1:Y:S02]  /*5fa0*/  F2F.F32.F64 R18, R18 ;  /* 0x0000001200127310 */ /* 0x000e640000301000 */
[----:B01----:R-:W-:-:S07]  /*5fb0*/  FSEL R9, -R18, R18, !P2 ;  /* 0x0000001212097208 */ /* 0x003fce0005000100 */
.L_x_159:
[----:B------:R-:W-:Y:S05]  /*5fc0*/  BSYNC.RECONVERGENT B8 ;  /* 0x0000000000087941 */ /* 0x000fea0003800200 */
.L_x_158:
[----:B------:R-:W-:Y:S01]  /*5fd0*/  FADD R32, R6, -1.5707962512969970703 ;  /* 0xbfc90fda06207421 */ /* 0x000fe20000000000 */
[----:B------:R-:W-:Y:S02]  /*5fe0*/  IMAD.MOV.U32 R15, RZ, RZ, 0x37cbac00 ;  /* 0x37cbac00ff0f7424 */ /* 0x000fe400078e00ff */
[----:B------:R-:W-:Y:S01]  /*5ff0*/  FMUL R10, R9, R9 ;  /* 0x00000009090a7220 */ /* 0x000fe20000400000 */
[----:B------:R-:W-:Y:S01]  /*6000*/  LOP3.LUT R16, R8, 0x1, RZ, 0xc0, !PT ;  /* 0x0000000108107812 */ /* 0x000fe200078ec0ff */
[----:B------:R-:W-:Y:S01]  /*6010*/  FMUL R11, R32, 0.63661974668502807617 ;  /* 0x3f22f983200b7820 */ /* 0x000fe20000400000 */
[----:B------:R-:W-:Y:S02]  /*6020*/  IMAD.MOV.U32 R19, RZ, RZ, 0x3c0885e4 ;  /* 0x3c0885e4ff137424 */ /* 0x000fe400078e00ff */
[----:B------:R-:W-:Y:S01]  /*6030*/  FFMA R12, R10, R15, -0.0013887860113754868507 ;  /* 0xbab607ed0a0c7423 */ /* 0x000fe2000000000f */
[----:B------:R-:W-:Y:S01]  /*6040*/  ISETP.NE.U32.AND P0, PT, R16, 0x1, PT ;  /* 0x000000011000780c */ /* 0x000fe20003f05070 */
[----:B------:R-:W-:Y:S01]  /*6050*/  IMAD.MOV.U32 R22, RZ, RZ, 0x3e2aaaa8 ;  /* 0x3e2aaaa8ff167424 */ /* 0x000fe200078e00ff */
[----:B------:R-:W-:Y:S01]  /*6060*/  BSSY.RECONVERGENT B8, `(.L_x_161) ;  /* 0x0000046000087945 */ /* 0x000fe20003800200 */
[----:B------:R-:W0:Y:S01]  /*6070*/  F2I.NTZ R11, R11 ;  /* 0x0000000b000b7305 */ /* 0x000e220000203100 */
[----:B------:R-:W-:Y:S01]  /*6080*/  FSEL R17, R12, -0.00019574658654164522886, P0 ;  /* 0xb94d41530c117808 */ /* 0x000fe20000000000 */
[----:B------:R-:W-:Y:S01]  /*6090*/  VIADD R8, R8, 0x1 ;  /* 0x0000000108087836 */ /* 0x000fe20000000000 */
[----:B------:R-:W-:-:S02]  /*60a0*/  FSEL R21, R19, 0.041666727513074874878, !P0 ;  /* 0x3d2aaabb13157808 */ /* 0x000fc40004000000 */
[----:B------:R-:W-:Y:S02]  /*60b0*/  FSEL R16, R9, 1, !P0 ;  /* 0x3f80000009107808 */ /* 0x000fe40004000000 */
[----:B------:R-:W-:Y:S01]  /*60c0*/  LOP3.LUT P2, RZ, R8, 0x2, RZ, 0xc0, !PT ;  /* 0x0000000208ff7812 */ /* 0x000fe2000784c0ff */
[----:B------:R-:W-:Y:S01]  /*60d0*/  FFMA R17, R10, R17, R21 ;  /* 0x000000110a117223 */ /* 0x000fe20000000015 */
[----:B------:R-:W-:Y:S01]  /*60e0*/  FSEL R21, -R22, -0.4999999701976776123, !P0 ;  /* 0xbeffffff16157808 */ /* 0x000fe20004000100 */
[----:B------:R-:W-:Y:S01]  /*60f0*/  FFMA R9, R10, R16, RZ ;  /* 0x000000100a097223 */ /* 0x000fe200000000ff */
[----:B------:R-:W-:-:S03]  /*6100*/  FSETP.GE.AND P0, PT, |R32|, 105615, PT ;  /* 0x47ce47802000780b */ /* 0x000fc60003f06200 */
[----:B------:R-:W-:Y:S01]  /*6110*/  FFMA R17, R10, R17, R21 ;  /* 0x000000110a117223 */ /* 0x000fe20000000015 */
[----:B0-----:R-:W-:-:S03]  /*6120*/  I2FP.F32.S32 R23, R11 ;  /* 0x0000000b00177245 */ /* 0x001fc60000201400 */
[----:B------:R-:W-:Y:S02]  /*6130*/  FFMA R16, R9, R17, R16 ;  /* 0x0000001109107223 */ /* 0x000fe40000000010 */
[C---:B------:R-:W-:Y:S02]  /*6140*/  FFMA R8, R23.reuse, -1.5707962512969970703, R32 ;  /* 0xbfc90fda17087823 */ /* 0x040fe40000000020 */
[----:B------:R-:W-:Y:S02]  /*6150*/  @P2 FADD R16, RZ, -R16 ;  /* 0x80000010ff102221 */ /* 0x000fe40000000000 */
[----:B------:R-:W-:-:S04]  /*6160*/  FFMA R8, R23, -7.5497894158615963534e-08, R8 ;  /* 0xb3a2216817087823 */ /* 0x000fc80000000008 */
[----:B------:R-:W-:Y:S01]  /*6170*/  FFMA R8, R23, -5.3903029534742383927e-15, R8 ;  /* 0xa7c234c517087823 */ /* 0x000fe20000000008 */
[----:B------:R-:W-:Y:S06]  /*6180*/  @!P0 BRA `(.L_x_162) ;  /* 0x0000000000cc8947 */ /* 0x000fec0003800000 */
[----:B------:R-:W-:-:S13]  /*6190*/  FSETP.NEU.AND P0, PT, |R32|, +INF , PT ;  /* 0x7f8000002000780b */ /* 0x000fda0003f0d200 */
[----:B------:R-:W-:Y:S01]  /*61a0*/  @!P0 FMUL R8, RZ, R32 ;  /* 0x00000020ff088220 */ /* 0x000fe20000400000 */
[----:B------:R-:W-:Y:S01]  /*61b0*/  @!P0 IMAD.MOV.U32 R11, RZ, RZ, RZ ;  /* 0x000000ffff0b8224 */ /* 0x000fe200078e00ff */
[----:B------:R-:W-:Y:S06]  /*61c0*/  @!P0 BRA `(.L_x_162) ;  /* 0x0000000000bc8947 */ /* 0x000fec0003800000 */
[----:B------:R-:W-:Y:S01]  /*61d0*/  IMAD.SHL.U32 R8, R32, 0x100, RZ ;  /* 0x0000010020087824 */ /* 0x000fe200078e00ff */
[----:B------:R-:W-:Y:S01]  /*61e0*/  UMOV UR4, URZ ;  /* 0x000000ff00047c82 */ /* 0x000fe20008000000 */
[----:B------:R-:W-:Y:S02]  /*61f0*/  IMAD.MOV.U32 R18, RZ, RZ, RZ ;  /* 0x000000ffff127224 */ /* 0x000fe400078e00ff */
[----:B------:R-:W-:Y:S01]  /*6200*/  IMAD.MOV.U32 R17, RZ, RZ, RZ ;  /* 0x000000ffff117224 */ /* 0x000fe200078e00ff */
[----:B------:R-:W-:-:S07]  /*6210*/  LOP3.LUT R23, R8, 0x80000000, RZ, 0xfc, !PT ;  /* 0x8000000008177812 */ /* 0x000fce00078efcff */
.L_x_163:
[----:B0-----:R-:W0:Y:S02]  /*6220*/  LDC.64 R8, c[0x4][RZ] ;  /* 0x01000000ff087b82 */ /* 0x001e240000000a00 */
[----:B0-----:R-:W-:-:S06]  /*6230*/  IMAD.WIDE.U32 R8, R17, 0x4, R8 ;  /* 0x0000000411087825 */ /* 0x001fcc00078e0008 */
[----:B------:R-:W3:Y:S01]  /*6240*/  LDG.E.CONSTANT R8, desc[UR6][R8.64] ;  /* 0x0000000608087981 */ /* 0x000ee2000c1e9900 */
[C---:B------:R-:W-:Y:S01]  /*6250*/  LEA R12, R17.reuse, UR11, 0x2 ;  /* 0x0000000b110c7c11 */ /* 0x040fe2000f8e10ff */
[----:B------:R-:W-:-:S05]  /*6260*/  VIADD R17, R17, 0x1 ;  /* 0x0000000111117836 */ /* 0x000fca0000000000 */
[----:B------:R-:W-:Y:S01]  /*6270*/  ISETP.NE.AND P0, PT, R17, 0x6, PT ;  /* 0x000000061100780c */ /* 0x000fe20003f05270 */
[----:B---3--:R-:W-:-:S03]  /*6280*/  IMAD.WIDE.U32 R10, R8, R23, RZ ;  /* 0x00000017080a7225 */ /* 0x008fc600078e00ff */
[----:B------:R-:W-:-:S04]  /*6290*/  IADD3 R21, P2, PT, R10, R18, RZ ;  /* 0x000000120a157210 */ /* 0x000fc80007f5e0ff */
[----:B------:R-:W-:Y:S01]  /*62a0*/  IADD3.X R18, PT, PT, R11, UR4, RZ, P2, !PT ;  /* 0x000000040b127c10 */ /* 0x000fe200097fe4ff */
[----:B------:R0:W-:Y:S04]  /*62b0*/  STL [R12], R21 ;  /* 0x000000150c007387 */ /* 0x0001e80000100800 */
[----:B------:R-:W-:Y:S05]  /*62c0*/  @P0 BRA `(.L_x_163) ;  /* 0xfffffffc00d40947 */ /* 0x000fea000383ffff */
        /* <DEDUP_REMOVED lines=19> */
[----:B0-----:R-:W-:-:S02]  /*6400*/  SHF.R.S32.HI R12, RZ, 0x1f, R11 ;  /* 0x0000001fff0c7819 */ /* 0x001fc4000001140b */
[C---:B------:R-:W-:Y:S02]  /*6410*/  LOP3.LUT R32, R11.reuse, R32, RZ, 0x3c, !PT ;  /* 0x000000200b207212 */ /* 0x040fe400078e3cff */
[C---:B------:R-:W-:Y:S02]  /*6420*/  LOP3.LUT R8, R12.reuse, R9, RZ, 0x3c, !PT ;  /* 0x000000090c087212 */ /* 0x040fe400078e3cff */
[----:B------:R-:W-:Y:S02]  /*6430*/  LOP3.LUT R9, R12, R11, RZ, 0x3c, !PT ;  /* 0x0000000b0c097212 */ /* 0x000fe400078e3cff */
[----:B------:R-:W-:Y:S02]  /*6440*/  LEA.HI R11, R11, R10, RZ, 0x1 ;  /* 0x0000000a0b0b7211 */ /* 0x000fe400078f08ff */
[----:B------:R-:W-:Y:S02]  /*6450*/  ISETP.GE.AND P2, PT, R32, RZ, PT ;  /* 0x000000ff2000720c */ /* 0x000fe40003f46270 */
[----:B------:R-:W0:Y:S01]  /*6460*/  I2F.F64.S64 R8, R8 ;  /* 0x0000000800087312 */ /* 0x000e220000301c00 */
[----:B------:R-:W-:-:S04]  /*6470*/  IMAD.MOV R10, RZ, RZ, -R11 ;  /* 0x000000ffff0a7224 */ /* 0x000fc800078e0a0b */
[----:B------:R-:W-:Y:S01]  /*6480*/  @!P0 IMAD.MOV.U32 R11, RZ, RZ, R10 ;  /* 0x000000ffff0b8224 */ /* 0x000fe200078e000a */
[----:B0----5:R-:W-:-:S10]  /*6490*/  DMUL R20, R8, UR4 ;  /* 0x0000000408147c28 */ /* 0x021fd40008000000 */
[----:B------:R-:W0:Y:S02]  /*64a0*/  F2F.F32.F64 R20, R20 ;  /* 0x0000001400147310 */ /* 0x000e240000301000 */
[----:B01----:R-:W-:-:S07]  /*64b0*/  FSEL R8, -R20, R20, !P2 ;  /* 0x0000001414087208 */ /* 0x003fce0005000100 */
.L_x_162:
[----:B------:R-:W-:Y:S05]  /*64c0*/  BSYNC.RECONVERGENT B8 ;  /* 0x0000000000087941 */ /* 0x000fea0003800200 */
.L_x_161:
[----:B------:R-:W-:Y:S01]  /*64d0*/  FADD R32, R6, 1.5707962512969970703 ;  /* 0x3fc90fda06207421 */ /* 0x000fe20000000000 */
[----:B------:R-:W-:Y:S01]  /*64e0*/  FMUL R9, R8, R8 ;  /* 0x0000000808097220 */ /* 0x000fe20000400000 */
[C---:B------:R-:W-:Y:S01]  /*64f0*/  LOP3.LUT R12, R11.reuse, 0x1, RZ, 0xc0, !PT ;  /* 0x000000010b0c7812 */ /* 0x040fe200078ec0ff */
[----:B------:R-:W-:Y:S02]  /*6500*/  VIADD R11, R11, 0x1 ;  /* 0x000000010b0b7836 */ /* 0x000fe40000000000 */
[----:B------:R-:W-:Y:S01]  /*6510*/  FMUL R17, R32, 0.63661974668502807617 ;  /* 0x3f22f98320117820 */ /* 0x000fe20000400000 */
[----:B------:R-:W-:Y:S01]  /*6520*/  FFMA R10, R9, R15, -0.0013887860113754868507 ;  /* 0xbab607ed090a7423 */ /* 0x000fe2000000000f */
[----:B------:R-:W-:Y:S01]  /*6530*/  ISETP.NE.U32.AND P0, PT, R12, 0x1, PT ;  /* 0x000000010c00780c */ /* 0x000fe20003f05070 */
[----:B------:R-:W-:Y:S01]  /*6540*/  BSSY.RECONVERGENT B8, `(.L_x_164) ;  /* 0x0000045000087945 */ /* 0x000fe20003800200 */
[----:B------:R-:W-:Y:S02]  /*6550*/  LOP3.LUT P2, RZ, R11, 0x2, RZ, 0xc0, !PT ;  /* 0x000000020bff7812 */ /* 0x000fe4000784c0ff */
[----:B------:R-:W0:Y:S01]  /*6560*/  F2I.NTZ R17, R17 ;  /* 0x0000001100117305 */ /* 0x000e220000203100 */
[----:B------:R-:W-:-:S02]  /*6570*/  FSEL R10, R10, -0.00019574658654164522886, P0 ;  /* 0xb94d41530a0a7808 */ /* 0x000fc40000000000 */
[----:B------:R-:W-:Y:S02]  /*6580*/  FSEL R12, R19, 0.041666727513074874878, !P0 ;  /* 0x3d2aaabb130c7808 */ /* 0x000fe40004000000 */
[----:B------:R-:W-:-:S03]  /*6590*/  FSEL R8, R8, 1, !P0 ;  /* 0x3f80000008087808 */ /* 0x000fc60004000000 */
[----:B------:R-:W-:Y:S01]  /*65a0*/  FFMA R10, R9, R10, R12 ;  /* 0x0000000a090a7223 */ /* 0x000fe2000000000c */
[----:B------:R-:W-:Y:S02]  /*65b0*/  FSEL R12, -R22, -0.4999999701976776123, !P0 ;  /* 0xbeffffff160c7808 */ /* 0x000fe40004000100 */
[----:B------:R-:W-:-:S03]  /*65c0*/  FSETP.GE.AND P0, PT, |R32|, 105615, PT ;  /* 0x47ce47802000780b */ /* 0x000fc60003f06200 */
[C---:B------:R-:W-:Y:S01]  /*65d0*/  FFMA R10, R9.reuse, R10, R12 ;  /* 0x0000000a090a7223 */ /* 0x040fe2000000000c */
[----:B0-----:R-:W-:Y:S01]  /*65e0*/  I2FP.F32.S32 R11, R17 ;  /* 0x00000011000b7245 */ /* 0x001fe20000201400 */
[----:B------:R-:W-:-:S04]  /*65f0*/  FFMA R9, R9, R8, RZ ;  /* 0x0000000809097223 */ /* 0x000fc800000000ff */
[----:B------:R-:W-:Y:S01]  /*6600*/  FFMA R12, R11, -1.5707962512969970703, R32 ;  /* 0xbfc90fda0b0c7823 */ /* 0x000fe20000000020 */
[----:B------:R-:W-:-:S03]  /*6610*/  FFMA R18, R9, R10, R8 ;  /* 0x0000000a09127223 */ /* 0x000fc60000000008 */
[----:B------:R-:W-:Y:S01]  /*6620*/  FFMA R12, R11, -7.5497894158615963534e-08, R12 ;  /* 0xb3a221680b0c7823 */ /* 0x000fe2000000000c */
[----:B------:R-:W-:-:S03]  /*6630*/  @P2 FADD R18, RZ, -R18 ;  /* 0x80000012ff122221 */ /* 0x000fc60000000000 */
        /* <DEDUP_REMOVED lines=8> */
[----:B-----5:R-:W-:Y:S02]  /*66c0*/  IMAD.MOV.U32 R20, RZ, RZ, RZ ;  /* 0x000000ffff147224 */ /* 0x020fe400078e00ff */
[----:B------:R-:W-:Y:S01]  /*66d0*/  IMAD.MOV.U32 R17, RZ, RZ, RZ ;  /* 0x000000ffff117224 */ /* 0x000fe200078e00ff */
[----:B------:R-:W-:-:S07]  /*66e0*/  LOP3.LUT R23, R8, 0x80000000, RZ, 0xfc, !PT ;  /* 0x8000000008177812 */ /* 0x000fce00078efcff */
.L_x_166:
        /* <DEDUP_REMOVED lines=31> */
[C---:B------:R-:W-:Y:S02]  /*68e0*/  LEA.HI R17, R11.reuse, R10, RZ, 0x1 ;  /* 0x0000000a0b117211 */ /* 0x040fe400078f08ff */
[C---:B------:R-:W-:Y:S02]  /*68f0*/  LOP3.LUT R8, R12.reuse, R9, RZ, 0x3c, !PT ;  /* 0x000000090c087212 */ /* 0x040fe400078e3cff */
[----:B------:R-:W-:Y:S01]  /*6900*/  LOP3.LUT R9, R12, R11, RZ, 0x3c, !PT ;  /* 0x0000000b0c097212 */ /* 0x000fe200078e3cff */
[----:B------:R-:W-:Y:S01]  /*6910*/  IMAD.MOV R10, RZ, RZ, -R17 ;  /* 0x000000ffff0a7224 */ /* 0x000fe200078e0a11 */
[----:B------:R-:W-:-:S03]  /*6920*/  LOP3.LUT R32, R11, R32, RZ, 0x3c, !PT ;  /* 0x000000200b207212 */ /* 0x000fc600078e3cff */
[----:B------:R-:W-:Y:S01]  /*6930*/  @!P0 IMAD.MOV.U32 R17, RZ, RZ, R10 ;  /* 0x000000ffff118224 */ /* 0x000fe200078e000a */
[----:B------:R-:W1:Y:S01]  /*6940*/  I2F.F64.S64 R8, R8 ;  /* 0x0000000800087312 */ /* 0x000e620000301c00 */
[----:B------:R-:W-:Y:S01]  /*6950*/  ISETP.GE.AND P2, PT, R32, RZ, PT ;  /* 0x000000ff2000720c */ /* 0x000fe20003f46270 */
[----:B-1----:R-:W-:-:S10]  /*6960*/  DMUL R20, R8, UR4 ;  /* 0x0000000408147c28 */ /* 0x002fd40008000000 */
[----:B------:R-:W0:Y:S02]  /*6970*/  F2F.F32.F64 R20, R20 ;  /* 0x0000001400147310 */ /* 0x000e240000301000 */
[----:B0-----:R-:W-:-:S07]  /*6980*/  FSEL R11, -R20, R20, !P2 ;  /* 0x00000014140b7208 */ /* 0x001fce0005000100 */
.L_x_165:
[----:B------:R-:W-:Y:S05]  /*6990*/  BSYNC.RECONVERGENT B8 ;  /* 0x0000000000087941 */ /* 0x000fea0003800200 */
.L_x_164:
[----:B------:R-:W-:Y:S01]  /*69a0*/  FMUL R8, R11, R11 ;  /* 0x0000000b0b087220 */ /* 0x000fe20000400000 */
[C---:B------:R-:W-:Y:S01]  /*69b0*/  LOP3.LUT R10, R17.reuse, 0x1, RZ, 0xc0, !PT ;  /* 0x00000001110a7812 */ /* 0x040fe200078ec0ff */
[----:B------:R-:W-:Y:S01]  /*69c0*/  VIADD R17, R17, 0x1 ;  /* 0x0000000111117836 */ /* 0x000fe20000000000 */
[----:B------:R-:W-:Y:S01]  /*69d0*/  BSSY.RECONVERGENT B8, `(.L_x_167) ;  /* 0x0000042000087945 */ /* 0x000fe20003800200 */
[----:B------:R-:W-:Y:S01]  /*69e0*/  FFMA R9, R8, R15, -0.0013887860113754868507 ;  /* 0xbab607ed08097423 */ /* 0x000fe2000000000f */
[----:B------:R-:W-:Y:S02]  /*69f0*/  ISETP.NE.U32.AND P0, PT, R10, 0x1, PT ;  /* 0x000000010a00780c */ /* 0x000fe40003f05070 */
[----:B------:R-:W-:Y:S02]  /*6a00*/  LOP3.LUT P2, RZ, R17, 0x2, RZ, 0xc0, !PT ;  /* 0x0000000211ff7812 */ /* 0x000fe4000784c0ff */
[----:B------:R-:W-:Y:S02]  /*6a10*/  FSEL R9, R9, -0.00019574658654164522886, P0 ;  /* 0xb94d415309097808 */ /* 0x000fe40000000000 */
[----:B------:R-:W-:-:S02]  /*6a20*/  FSEL R21, R19, 0.041666727513074874878, !P0 ;  /* 0x3d2aaabb13157808 */ /* 0x000fc40004000000 */
[----:B------:R-:W-:Y:S02]  /*6a30*/  FSEL R17, R11, 1, !P0 ;  /* 0x3f8000000b117808 */ /* 0x000fe40004000000 */
[----:B------:R-:W-:Y:S01]  /*6a40*/  FSEL R12, -R22, -0.4999999701976776123, !P0 ;  /* 0xbeffffff160c7808 */ /* 0x000fe20004000100 */
[----:B------:R-:W-:Y:S01]  /*6a50*/  FFMA R9, R8, R9, R21 ;  /* 0x0000000908097223 */ /* 0x000fe20000000015 */
[----:B------:R-:W-:Y:S01]  /*6a60*/  FSETP.GE.AND P0, PT, |R6|, 105615, PT ;  /* 0x47ce47800600780b */ /* 0x000fe20003f06200 */
[C---:B------:R-:W-:Y:S02]  /*6a70*/  FFMA R10, R8.reuse, R17, RZ ;  /* 0x00000011080a7223 */ /* 0x040fe400000000ff */
[----:B------:R-:W-:-:S04]  /*6a80*/  FFMA R9, R8, R9, R12 ;  /* 0x0000000908097223 */ /* 0x000fc8000000000c */
[----:B------:R-:W-:-:S04]  /*6a90*/  FFMA R17, R10, R9, R17 ;  /* 0x000000090a117223 */ /* 0x000fc80000000011 */
[----:B------:R-:W-:Y:S02]  /*6aa0*/  @P2 FADD R17, RZ, -R17 ;  /* 0x80000011ff112221 */ /* 0x000fe40000000000 */
[----:B------:R-:W-:Y:S05]  /*6ab0*/  @!P0 BRA `(.L_x_168) ;  /* 0x0000000000cc8947 */ /* 0x000fea0003800000 */
        /* <DEDUP_REMOVED lines=9> */
.L_x_169:
[----:B0-----:R-:W0:Y:S02]  /*6b50*/  LDC.64 R8, c[0x4][RZ] ;  /* 0x01000000ff087b82 */ /* 0x001e240000000a00 */
[----:B0-----:R-:W-:-:S05]  /*6b60*/  IMAD.WIDE.U32 R10, R13, 0x4, R8 ;  /* 0x000000040d0a7825 */ /* 0x001fca00078e0008 */
        /* <DEDUP_REMOVED lines=21> */
[----:B------:R-:W-:Y:S01]  /*6cc0*/  UMOV UR5, 0x3bf921fb ;  /* 0x3bf921fb00057882 */ /* 0x000fe20000000000 */
[----:B------:R-:W-:-:S02]  /*6cd0*/  ISETP.GE.AND P2, PT, R6, RZ, PT ;  /* 0x000000ff0600720c */ /* 0x000fc40003f46270 */
[-C--:B---3--:R-:W-:Y:S02]  /*6ce0*/  @P0 SHF.L.W.U32.HI R10, R9, R11.reuse, R10 ;  /* 0x0000000b090a0219 */ /* 0x088fe40000010e0a */
[----:B----4-:R-:W-:-:S04]  /*6cf0*/  @P0 SHF.L.W.U32.HI R9, R8, R11, R9 ;  /* 0x0000000b08090219 */ /* 0x010fc80000010e09 */
[C-C-:B------:R-:W-:Y:S01]  /*6d00*/  SHF.L.W.U32.HI R11, R9.reuse, 0x2, R10.reuse ;  /* 0x00000002090b7819 */ /* 0x140fe20000010e0a */
[----:B------:R-:W-:Y:S01]  /*6d10*/  IMAD.SHL.U32 R9, R9, 0x4, RZ ;  /* 0x0000000409097824 */ /* 0x000fe200078e00ff */
[----:B------:R-:W-:Y:S02]  /*6d20*/  SHF.R.U32.HI R10, RZ, 0x1e, R10 ;  /* 0x0000001eff0a7819 */ /* 0x000fe4000001160a */
[----:B0-----:R-:W-:Y:S02]  /*6d30*/  SHF.R.S32.HI R12, RZ, 0x1f, R11 ;  /* 0x0000001fff0c7819 */ /* 0x001fe4000001140b */
[C---:B-1----:R-:W-:Y:S02]  /*6d40*/  LEA.HI R14, R11.reuse, R10, RZ, 0x1 ;  /* 0x0000000a0b0e7211 */ /* 0x042fe400078f08ff */
[C---:B------:R-:W-:Y:S02]  /*6d50*/  LOP3.LUT R8, R12.reuse, R9, RZ, 0x3c, !PT ;  /* 0x000000090c087212 */ /* 0x040fe400078e3cff */
[----:B------:R-:W-:Y:S01]  /*6d60*/  LOP3.LUT R9, R12, R11, RZ, 0x3c, !PT ;  /* 0x0000000b0c097212 */ /* 0x000fe200078e3cff */
[----:B------:R-:W-:Y:S01]  /*6d70*/  IMAD.MOV R10, RZ, RZ, -R14 ;  /* 0x000000ffff0a7224 */ /* 0x000fe200078e0a0e */
[----:B------:R-:W-:-:S03]  /*6d80*/  LOP3.LUT R12, R11, R6, RZ, 0x3c, !PT ;  /* 0x000000060b0c7212 */ /* 0x000fc600078e3cff */
[----:B------:R-:W-:Y:S01]  /*6d90*/  @!P2 IMAD.MOV.U32 R14, RZ, RZ, R10 ;  /* 0x000000ffff0ea224 */ /* 0x000fe200078e000a */
[----:B------:R-:W0:Y:S01]  /*6da0*/  I2F.F64.S64 R8, R8 ;  /* 0x0000000800087312 */ /* 0x000e220000301c00 */
[----:B------:R-:W-:Y:S01]  /*6db0*/  ISETP.GE.AND P0, PT, R12, RZ, PT ;  /* 0x000000ff0c00720c */ /* 0x000fe20003f06270 */
[----:B0----5:R-:W-:-:S10]  /*6dc0*/  DMUL R20, R8, UR4 ;  /* 0x0000000408147c28 */ /* 0x021fd40008000000 */
[----:B------:R-:W0:Y:S02]  /*6dd0*/  F2F.F32.F64 R20, R20 ;  /* 0x0000001400147310 */ /* 0x000e240000301000 */
[----:B0-----:R-:W-:-:S07]  /*6de0*/  FSEL R13, -R20, R20, !P0 ;  /* 0x00000014140d7208 */ /* 0x001fce0004000100 */
.L_x_168:
[----:B------:R-:W-:Y:S05]  /*6df0*/  BSYNC.RECONVERGENT B8 ;  /* 0x0000000000087941 */ /* 0x000fea0003800200 */
.L_x_167:
[----:B------:R-:W-:Y:S01]  /*6e00*/  FMUL R8, R13, R13 ;  /* 0x0000000d0d087220 */ /* 0x000fe20000400000 */
[C---:B------:R-:W-:Y:S01]  /*6e10*/  LOP3.LUT R9, R14.reuse, 0x1, RZ, 0xc0, !PT ;  /* 0x000000010e097812 */ /* 0x040fe200078ec0ff */
[----:B------:R-:W-:Y:S01]  /*6e20*/  VIADD R14, R14, 0x1 ;  /* 0x000000010e0e7836 */ /* 0x000fe20000000000 */
[----:B------:R-:W-:Y:S01]  /*6e30*/  BSSY.RECONVERGENT B8, `(.L_x_170) ;  /* 0x0000023000087945 */ /* 0x000fe20003800200 */
[----:B------:R-:W-:Y:S01]  /*6e40*/  FFMA R15, R8, R15, -0.0013887860113754868507 ;  /* 0xbab607ed080f7423 */ /* 0x000fe2000000000f */
[----:B------:R-:W-:Y:S02]  /*6e50*/  ISETP.NE.U32.AND P0, PT, R9, 0x1, PT ;  /* 0x000000010900780c */ /* 0x000fe40003f05070 */
[----:B------:R-:W-:Y:S02]  /*6e60*/  LOP3.LUT P2, RZ, R14, 0x2, RZ, 0xc0, !PT ;  /* 0x000000020eff7812 */ /* 0x000fe4000784c0ff */
[----:B------:R-:W-:Y:S02]  /*6e70*/  FSEL R19, R19, 0.041666727513074874878, !P0 ;  /* 0x3d2aaabb13137808 */ /* 0x000fe40004000000 */
[----:B------:R-:W-:-:S02]  /*6e80*/  FSEL R15, R15, -0.00019574658654164522886, P0 ;  /* 0xb94d41530f0f7808 */ /* 0x000fc40000000000 */
[----:B------:R-:W-:Y:S02]  /*6e90*/  FSEL R13, R13, 1, !P0 ;  /* 0x3f8000000d0d7808 */ /* 0x000fe40004000000 */
[----:B------:R-:W-:Y:S01]  /*6ea0*/  FSEL R22, -R22, -0.4999999701976776123, !P0 ;  /* 0xbeffffff16167808 */ /* 0x000fe20004000100 */
[----:B------:R-:W-:Y:S01]  /*6eb0*/  FFMA R15, R8, R15, R19 ;  /* 0x0000000f080f7223 */ /* 0x000fe20000000013 */
[----:B------:R-:W-:Y:S01]  /*6ec0*/  ISETP.GE.U32.AND P0, PT, R2, 0x3, PT ;  /* 0x000000030200780c */ /* 0x000fe20003f06070 */
[C---:B------:R-:W-:Y:S02]  /*6ed0*/  FFMA R10, R8.reuse, R13, RZ ;  /* 0x0000000d080a7223 */ /* 0x040fe400000000ff */
[----:B------:R-:W-:Y:S01]  /*6ee0*/  FFMA R15, R8, R15, R22 ;  /* 0x0000000f080f7223 */ /* 0x000fe20000000016 */
[----:B------:R-:W-:-:S03]  /*6ef0*/  IMAD.MOV.U32 R8, RZ, RZ, RZ ;  /* 0x000000ffff087224 */ /* 0x000fc600078e00ff */
[----:B------:R-:W-:-:S04]  /*6f00*/  FFMA R19, R10, R15, R13 ;  /* 0x0000000f0a137223 */ /* 0x000fc8000000000d */
[----:B------:R-:W-:Y:S02]  /*6f10*/  @P2 FADD R19, RZ, -R19 ;  /* 0x80000013ff132221 */ /* 0x000fe40000000000 */
[----:B------:R-:W-:Y:S05]  /*6f20*/  @!P0 BRA `(.L_x_171) ;  /* 0x00000000004c8947 */ /* 0x000fea0003800000 */
[----:B------:R-:W-:Y:S01]  /*6f30*/  BSSY.RECONVERGENT B9, `(.L_x_172) ;  /* 0x0000011000097945 */ /* 0x000fe20003800200 */
[----:B-----5:R-:W-:-:S07]  /*6f40*/  IMAD.MOV.U32 R20, RZ, RZ, RZ ;  /* 0x000000ffff147224 */ /* 0x020fce00078e00ff */
.L_x_173:
[----:B0-----:R-:W-:-:S05]  /*6f50*/  LEA R22, R20, UR11, 0x2 ;  /* 0x0000000b14167c11 */ /* 0x001fca000f8e10ff */
[----:B------:R-:W3:Y:S04]  /*6f60*/  LDL.128 R8, [R22+0x50] ;  /* 0x0000500016087983 */ /* 0x000ee80000100c00 */
[----:B------:R-:W4:Y:S01]  /*6f70*/  LDL.128 R12, [R22+0xa0] ;  /* 0x0000a000160c7983 */ /* 0x000f220000100c00 */
[----:B------:R-:W-:-:S05]  /*6f80*/  VIADD R20, R20, 0x4 ;  /* 0x0000000414147836 */ /* 0x000fca0000000000 */
[----:B------:R-:W-:Y:S01]  /*6f90*/  ISETP.NE.AND P0, PT, R20, R3, PT ;  /* 0x000000031400720c */ /* 0x000fe20003f05270 */
[C---:B---3--:R-:W-:Y:S01]  /*6fa0*/  FFMA R21, R16.reuse, R8, RZ ;  /* 0x0000000810157223 */ /* 0x048fe200000000ff */
[C---:B------:R-:W-:Y:S01]  /*6fb0*/  FFMA R8, R16.reuse, R9, RZ ;  /* 0x0000000910087223 */ /* 0x040fe200000000ff */
[C---:B------:R-:W-:Y:S01]  /*6fc0*/  FFMA R9, R16.reuse, R10, RZ ;  /* 0x0000000a10097223 */ /* 0x040fe200000000ff */
[----:B------:R-:W-:Y:S01]  /*6fd0*/  FFMA R10, R16, R11, RZ ;  /* 0x0000000b100a7223 */ /* 0x000fe200000000ff */
[C---:B----4-:R-:W-:Y:S01]  /*6fe0*/  FFMA R12, R18.reuse, R12, R21 ;  /* 0x0000000c120c7223 */ /* 0x050fe20000000015 */
[C---:B------:R-:W-:Y:S01]  /*6ff0*/  FFMA R13, R18.reuse, R13, R8 ;  /* 0x0000000d120d7223 */ /* 0x040fe20000000008 */
[C---:B------:R-:W-:Y:S01]  /*7000*/  FFMA R14, R18.reuse, R14, R9 ;  /* 0x0000000e120e7223 */ /* 0x040fe20000000009 */
[----:B------:R-:W-:-:S05]  /*7010*/  FFMA R15, R18, R15, R10 ;  /* 0x0000000f120f7223 */ /* 0x000fca000000000a */
[----:B------:R0:W-:Y:S01]  /*7020*/  STL.128 [R22+0xf0], R12 ;  /* 0x0000f00c16007387 */ /* 0x0001e20000100c00 */
[----:B------:R-:W-:Y:S05]  /*7030*/  @P0 BRA `(.L_x_173) ;  /* 0xfffffffc00c40947 */ /* 0x000fea000383ffff */
[----:B------:R-:W-:Y:S05]  /*7040*/  BSYNC.RECONVERGENT B9 ;  /* 0x0000000000097941 */ /* 0x000fea0003800200 */
.L_x_172:
[----:B------:R-:W-:-:S07]  /*7050*/  IMAD.MOV.U32 R8, RZ, RZ, R3 ;  /* 0x000000ffff087224 */ /* 0x000fce00078e0003 */
.L_x_171:
[----:B------:R-:W-:Y:S05]  /*7060*/  BSYNC.RECONVERGENT B8 ;  /* 0x0000000000087941 */ /* 0x000fea0003800200 */
.L_x_170:
[----:B------:R-:W-:Y:S01]  /*7070*/  ISETP.NE.AND P0, PT, R0, RZ, PT ;  /* 0x000000ff0000720c */ /* 0x000fe20003f05270 */
[----:B------:R-:W-:-:S12]  /*7080*/  BSSY.RECONVERGENT B8, `(.L_x_174) ;  /* 0x0000016000087945 */ /* 0x000fd80003800200 */
[----:B------:R-:W-:Y:S05]  /*7090*/  @!P0 BRA `(.L_x_175) ;  /* 0x0000000000508947 */ /* 0x000fea0003800000 */
[----:B------:R-:W-:-:S05]  /*70a0*/  LEA R11, R8, UR11, 0x2 ;  /* 0x0000000b080b7c11 */ /* 0x000fca000f8e10ff */
[----:B------:R-:W3:Y:S04]  /*70b0*/  LDL R9, [R11+0x50] ;  /* 0x000050000b097983 */ /* 0x000ee80000100800 */
[----:B------:R-:W4:Y:S01]  /*70c0*/  LDL R8, [R11+0xa0] ;  /* 0x0000a0000b087983 */ /* 0x000f220000100800 */
[----:B------:R-:W-:Y:S01]  /*70d0*/  ISETP.NE.AND P0, PT, R0, 0x1, PT ;  /* 0x000000010000780c */ /* 0x000fe20003f05270 */
[----:B---3--:R-:W-:-:S04]  /*70e0*/  FFMA R9, R16, R9, RZ ;  /* 0x0000000910097223 */ /* 0x008fc800000000ff */
[----:B----4-:R-:W-:-:S05]  /*70f0*/  FFMA R8, R18, R8, R9 ;  /* 0x0000000812087223 */ /* 0x010fca0000000009 */
[----:B------:R1:W-:Y:S03]  /*7100*/  STL [R11+0xf0], R8 ;  /* 0x0000f0080b007387 */ /* 0x0003e60000100800 */
[----:B------:R-:W-:Y:S05]  /*7110*/  @!P0 BRA `(.L_x_175) ;  /* 0x0000000000308947 */ /* 0x000fea0003800000 */
[----:B------:R-:W3:Y:S04]  /*7120*/  LDL R9, [R11+0x54] ;  /* 0x000054000b097983 */ /* 0x000ee80000100800 */
[----:B-1----:R-:W4:Y:S01]  /*7130*/  LDL R8, [R11+0xa4] ;  /* 0x0000a4000b087983 */ /* 0x002f220000100800 */
[----:B------:R-:W-:Y:S01]  /*7140*/  ISETP.NE.AND P0, PT, R0, 0x2, PT ;  /* 0x000000020000780c */ /* 0x000fe20003f05270 */
[----:B---3--:R-:W-:-:S04]  /*7150*/  FFMA R9, R16, R9, RZ ;  /* 0x0000000910097223 */ /* 0x008fc800000000ff */
[----:B----4-:R-:W-:-:S05]  /*7160*/  FFMA R8, R18, R8, R9 ;  /* 0x0000000812087223 */ /* 0x010fca0000000009 */
[----:B------:R3:W-:Y:S03]  /*7170*/  STL [R11+0xf4], R8 ;  /* 0x0000f4080b007387 */ /* 0x0007e60000100800 */
[----:B------:R-:W-:Y:S05]  /*7180*/  @!P0 BRA `(.L_x_175) ;  /* 0x0000000000148947 */ /* 0x000fea0003800000 */
[----:B------:R-:W4:Y:S04]  /*7190*/  LDL R9, [R11+0x58] ;  /* 0x000058000b097983 */ /* 0x000f280000100800 */
[----:B---3--:R-:W3:Y:S01]  /*71a0*/  LDL R8, [R11+0xa8] ;  /* 0x0000a8000b087983 */ /* 0x008ee20000100800 */
[----:B----4-:R-:W-:-:S04]  /*71b0*/  FFMA R9, R16, R9, RZ ;  /* 0x0000000910097223 */ /* 0x010fc800000000ff */
[----:B---3--:R-:W-:-:S05]  /*71c0*/  FFMA R8, R18, R8, R9 ;  /* 0x0000000812087223 */ /* 0x008fca0000000009 */
[----:B------:R4:W-:Y:S02]  /*71d0*/  STL [R11+0xf8], R8 ;  /* 0x0000f8080b007387 */ /* 0x0009e40000100800 */
.L_x_175:
[----:B------:R-:W-:Y:S05]  /*71e0*/  BSYNC.RECONVERGENT B8 ;  /* 0x0000000000087941 */ /* 0x000fea0003800200 */
.L_x_174:
[----:B------:R-:W-:Y:S01]  /*71f0*/  ISETP.GE.U32.AND P0, PT, R2, 0x3, PT ;  /* 0x000000030200780c */ /* 0x000fe20003f06070 */
[----:B------:R-:W-:Y:S01]  /*7200*/  BSSY.RECONVERGENT B8, `(.L_x_176) ;  /* 0x0000016000087945 */ /* 0x000fe20003800200 */
[----:B-1-34-:R-:W-:-:S11]  /*7210*/  IMAD.MOV.U32 R8, RZ, RZ, RZ ;  /* 0x000000ffff087224 */ /* 0x01afd600078e00ff */
[----:B------:R-:W-:Y:S05]  /*7220*/  @!P0 BRA `(.L_x_177) ;  /* 0x00000000004c8947 */ /* 0x000fea0003800000 */
[----:B------:R-:W-:Y:S01]  /*7230*/  BSSY.RECONVERGENT B9, `(.L_x_178) ;  /* 0x0000011000097945 */ /* 0x000fe20003800200 */
[----:B------:R-:W-:-:S07]  /*7240*/  IMAD.MOV.U32 R16, RZ, RZ, RZ ;  /* 0x000000ffff107224 */ /* 0x000fce00078e00ff */
.L_x_179:
[----:B-1---5:R-:W-:-:S05]  /*7250*/  LEA R20, R16, UR11, 0x2 ;  /* 0x0000000b10147c11 */ /* 0x022fca000f8e10ff */
[----:B------:R-:W3:Y:S04]  /*7260*/  LDL.128 R8, [R20+0x50] ;  /* 0x0000500014087983 */ /* 0x000ee80000100c00 */
[----:B0-----:R-:W4:Y:S01]  /*7270*/  LDL.128 R12, [R20+0xa0] ;  /* 0x0000a000140c7983 */ /* 0x001f220000100c00 */
        /* <DEDUP_REMOVED lines=13> */
.L_x_178:
[----:B------:R-:W-:-:S07]  /*7350*/  IMAD.MOV.U32 R8, RZ, RZ, R3 ;  /* 0x000000ffff087224 */ /* 0x000fce00078e0003 */
.L_x_177:
[----:B------:R-:W-:Y:S05]  /*7360*/  BSYNC.RECONVERGENT B8 ;  /* 0x0000000000087941 */ /* 0x000fea0003800200 */
.L_x_176:
        /* <DEDUP_REMOVED lines=11> */
[----:B---3--:R-:W3:Y:S04]  /*7420*/  LDL R8, [R11+0x54] ;  /* 0x000054000b087983 */ /* 0x008ee80000100800 */
[----:B------:R-:W4:Y:S01]  /*7430*/  LDL R9, [R11+0xa4] ;  /* 0x0000a4000b097983 */ /* 0x000f220000100800 */
[----:B------:R-:W-:Y:S01]  /*7440*/  ISETP.NE.AND P0, PT, R0, 0x2, PT ;  /* 0x000000020000780c */ /* 0x000fe20003f05270 */
[----:B---3--:R-:W-:-:S04]  /*7450*/  FFMA R8, R17, R8, RZ ;  /* 0x0000000811087223 */ /* 0x008fc800000000ff */
[----:B----4-:R-:W-:-:S05]  /*7460*/  FFMA R8, R19, R9, R8 ;  /* 0x0000000913087223 */ /* 0x010fca0000000008 */
[----:B------:R4:W-:Y:S03]  /*7470*/  STL [R11+0x144], R8 ;  /* 0x000144080b007387 */ /* 0x0009e60000100800 */
[----:B------:R-:W-:Y:S05]  /*7480*/  @!P0 BRA `(.L_x_181) ;  /* 0x0000000000148947 */ /* 0x000fea0003800000 */
[----:B----4-:R-:W3:Y:S04]  /*7490*/  LDL R8, [R11+0x58] ;  /* 0x000058000b087983 */ /* 0x010ee80000100800 */
[----:B------:R-:W4:Y:S01]  /*74a0*/  LDL R9, [R11+0xa8] ;  /* 0x0000a8000b097983 */ /* 0x000f220000100800 */
[----:B---3--:R-:W-:-:S04]  /*74b0*/  FFMA R8, R17, R8, RZ ;  /* 0x0000000811087223 */ /* 0x008fc800000000ff */
[----:B----4-:R-:W-:-:S05]  /*74c0*/  FFMA R8, R19, R9, R8 ;  /* 0x0000000913087223 */ /* 0x010fca0000000008 */
[----:B------:R3:W-:Y:S02]  /*74d0*/  STL [R11+0x148], R8 ;  /* 0x000148080b007387 */ /* 0x0007e40000100800 */
.L_x_181:
[----:B------:R-:W-:Y:S05]  /*74e0*/  BSYNC.RECONVERGENT B8 ;  /* 0x0000000000087941 */ /* 0x000fea0003800200 */
.L_x_180:
[----:B------:R-:W-:Y:S01]  /*74f0*/  ISETP.GE.U32.AND P0, PT, R2, 0x3, PT ;  /* 0x000000030200780c */ /* 0x000fe20003f06070 */
[----:B------:R-:W-:Y:S01]  /*7500*/  BSSY.RECONVERGENT B9, `(.L_x_182) ;  /* 0x000008f000097945 */ /* 0x000fe20003800200 */
[----:B------:R-:W-:Y:S02]  /*7510*/  IMAD.MOV.U32 R29, RZ, RZ, 0x5368d4a5 ;  /* 0x5368d4a5ff1d7424 */ /* 0x000fe400078e00ff */
[----:B---34-:R-:W-:-:S09]  /*7520*/  IMAD.MOV.U32 R8, RZ, RZ, RZ ;  /* 0x000000ffff087224 */ /* 0x018fd200078e00ff */
[----:B------:R-:W-:Y:S05]  /*7530*/  @!P0 BRA `(.L_x_183) ;  /* 0x00000008002c8947 */ /* 0x000fea0003800000 */
[----:B------:R-:W-:Y:S01]  /*7540*/  ISETP.GT.AND P0, PT, R3, RZ, PT ;  /* 0x000000ff0300720c */ /* 0x000fe20003f04270 */
[----:B------:R-:W-:Y:S01]  /*7550*/  BSSY.RELIABLE B8, `(.L_x_184) ;  /* 0x0000075000087945 */ /* 0x000fe20003800100 */
[----:B------:R-:W-:Y:S02]  /*7560*/  IMAD.MOV.U32 R29, RZ, RZ, 0x5368d4a5 ;  /* 0x5368d4a5ff1d7424 */ /* 0x000fe400078e00ff */
[----:B------:R-:W-:-:S09]  /*7570*/  IMAD.MOV.U32 R32, RZ, RZ, RZ ;  /* 0x000000ffff207224 */ /* 0x000fd200078e00ff */
[----:B------:R-:W-:Y:S05]  /*7580*/  @!P0 BRA `(.L_x_185) ;  /* 0x0000000400c48947 */ /* 0x000fea0003800000 */
[----:B------:R-:W-:Y:S01]  /*7590*/  IMAD.IADD R9, R3, 0x1, -R32 ;  /* 0x0000000103097824 */ /* 0x000fe200078e0a20 */
[----:B------:R-:W-:Y:S01]  /*75a0*/  BSSY.RECONVERGENT B10, `(.L_x_186) ;  /* 0x00000470000a7945 */ /* 0x000fe20003800200 */
[----:B------:R-:W-:-:S03]  /*75b0*/  PLOP3.LUT P0, PT, PT, PT, PT, 0x80, 0x8 ;  /* 0x000000000008781c */ /* 0x000fc60003f0f070 */
[----:B------:R-:W-:-:S13]  /*75c0*/  ISETP.GT.AND P2, PT, R9, 0xc, PT ;  /* 0x0000000c0900780c */ /* 0x000fda0003f44270 */
[----:B------:R-:W-:Y:S05]  /*75d0*/  @!P2 BRA `(.L_x_187) ;  /* 0x00000004000ca947 */ /* 0x000fea0003800000 */
[----:B------:R-:W-:Y:S01]  /*75e0*/  BSSY.RECONVERGENT B11, `(.L_x_188) ;  /* 0x00000410000b7945 */ /* 0x000fe20003800200 */
[----:B------:R-:W-:Y:S01]  /*75f0*/  PLOP3.LUT P0, PT, PT, PT, PT, 0x8, 0x80 ;  /* 0x000000000080781c */ /* 0x000fe20003f0e170 */
[----:B------:R-:W-:-:S12]  /*7600*/  VIADD R31, R3, 0xfffffff4 ;  /* 0xfffffff4031f7836 */ /* 0x000fd80000000000 */
.L_x_189:
[----:B------:R-:W-:-:S06]  /*7610*/  IMAD R8, R32, 0x4, R5 ;  /* 0x0000000420087824 */ /* 0x000fcc00078e0205 */
[----:B------:R-:W3:Y:S01]  /*7620*/  LDL.128 R8, [R8] ;  /* 0x0000000008087983 */ /* 0x000ee20000100c00 */
[----:B01----:R-:W-:-:S04]  /*7630*/  VIADD R12, R32, 0x4 ;  /* 0x00000004200c7836 */ /* 0x003fc80000000000 */
[----:B------:R-:W-:-:S06]  /*7640*/  IMAD R12, R12, 0x4, R5 ;  /* 0x000000040c0c7824 */ /* 0x000fcc00078e0205 */
[----:B------:R-:W4:Y:S01]  /*7650*/  LDL.128 R12, [R12] ;  /* 0x000000000c0c7983 */ /* 0x000f220000100c00 */
[----:B------:R-:W-:-:S04]  /*7660*/  VIADD R16, R32, 0x8 ;  /* 0x0000000820107836 */ /* 0x000fc80000000000 */
[----:B------:R-:W-:-:S06]  /*7670*/  IMAD R16, R16, 0x4, R5 ;  /* 0x0000000410107824 */ /* 0x000fcc00078e0205 */
[----:B------:R-:W2:Y:S01]  /*7680*/  LDL.128 R16, [R16] ;  /* 0x0000000010107983 */ /* 0x000ea20000100c00 */
[----:B-----5:R-:W-:-:S04]  /*7690*/  VIADD R20, R32, 0xc ;  /* 0x0000000c20147836 */ /* 0x020fc80000000000 */
[----:B------:R-:W-:-:S06]  /*76a0*/  IMAD R20, R20, 0x4, R5 ;  /* 0x0000000414147824 */ /* 0x000fcc00078e0205 */
[----:B------:R-:W2:Y:S01]  /*76b0*/  LDL.128 R20, [R20] ;  /* 0x0000000014147983 */ /* 0x000ea20000100c00 */
[----:B------:R-:W-:Y:S01]  /*76c0*/  VIADD R32, R32, 0x10 ;  /* 0x0000001020207836 */ /* 0x000fe20000000000 */
[C---:B---3--:R-:W-:Y:S02]  /*76d0*/  FSETP.NE.AND P3, PT, |R8|.reuse, +INF , PT ;  /* 0x7f8000000800780b */ /* 0x048fe40003f65200 */
[----:B------:R-:W-:Y:S02]  /*76e0*/  FSETP.NE.AND P2, PT, |R9|, +INF , PT ;  /* 0x7f8000000900780b */ /* 0x000fe40003f45200 */
[----:B------:R-:W-:-:S09]  /*76f0*/  FSETP.GEU.AND P4, PT, R8, R29, PT ;  /* 0x0000001d0800720b */ /* 0x000fd20003f8e000 */
[----:B------:R-:W-:Y:S02]  /*7700*/  @P3 FSEL R29, R8, R29, !P4 ;  /* 0x0000001d081d3208 */ /* 0x000fe40006000000 */
[----:B------:R-:W-:Y:S02]  /*7710*/  FSETP.NE.AND P3, PT, |R10|, +INF , PT ;  /* 0x7f8000000a00780b */ /* 0x000fe40003f65200 */
[----:B------:R-:W-:-:S04]  /*7720*/  FSETP.GEU.AND P4, PT, R9, R29, PT ;  /* 0x0000001d0900720b */ /* 0x000fc80003f8e000 */
[----:B------:R-:W-:Y:S02]  /*7730*/  @P2 FSEL R29, R9, R29, !P4 ;  /* 0x0000001d091d2208 */ /* 0x000fe40006000000 */
[----:B------:R-:W-:Y:S02]  /*7740*/  FSETP.NE.AND P2, PT, |R11|, +INF , PT ;  /* 0x7f8000000b00780b */ /* 0x000fe40003f45200 */
[----:B------:R-:W-:-:S04]  /*7750*/  FSETP.GEU.AND P4, PT, R10, R29, PT ;  /* 0x0000001d0a00720b */ /* 0x000fc80003f8e000 */
[----:B------:R-:W-:Y:S02]  /*7760*/  @P3 FSEL R29, R10, R29, !P4 ;  /* 0x0000001d0a1d3208 */ /* 0x000fe40006000000 */
[----:B----4-:R-:W-:Y:S02]  /*7770*/  FSETP.NE.AND P3, PT, |R12|, +INF , PT ;  /* 0x7f8000000c00780b */ /* 0x010fe40003f65200 */
[----:B------:R-:W-:-:S04]  /*7780*/  FSETP.GEU.AND P4, PT, R11, R29, PT ;  /* 0x0000001d0b00720b */ /* 0x000fc80003f8e000 */
[----:B------:R-:W-:Y:S02]  /*7790*/  @P2 FSEL R29, R11, R29, !P4 ;  /* 0x0000001d0b1d2208 */ /* 0x000fe40006000000 */
[----:B------:R-:W-:Y:S02]  /*77a0*/  FSETP.NE.AND P2, PT, |R13|, +INF , PT ;  /* 0x7f8000000d00780b */ /* 0x000fe40003f45200 */
        /* <DEDUP_REMOVED lines=8> */
[----:B--2---:R-:W-:Y:S02]  /*7830*/  FSETP.NE.AND P3, PT, |R16|, +INF , PT ;  /* 0x7f8000001000780b */ /* 0x004fe40003f65200 */
        /* <DEDUP_REMOVED lines=23> */
[----:B------:R-:W-:Y:S02]  /*79b0*/  ISETP.GE.AND P4, PT, R32, R31, PT ;  /* 0x0000001f2000720c */ /* 0x000fe40003f86270 */
[----:B------:R-:W-:-:S04]  /*79c0*/  FSETP.GEU.AND P3, PT, R23, R29, PT ;  /* 0x0000001d1700720b */ /* 0x000fc80003f6e000 */
[----:B------:R-:W-:-:S07]  /*79d0*/  @P2 FSEL R29, R23, R29, !P3 ;  /* 0x0000001d171d2208 */ /* 0x000fce0005800000 */
[----:B------:R-:W-:Y:S05]  /*79e0*/  @!P4 BRA `(.L_x_189) ;  /* 0xfffffffc0008c947 */ /* 0x000fea000383ffff */
[----:B------:R-:W-:Y:S05]  /*79f0*/  BSYNC.RECONVERGENT B11 ;  /* 0x00000000000b7941 */ /* 0x000fea0003800200 */
.L_x_188:
[----:B------:R-:W-:-:S07]  /*7a00*/  IMAD.MOV.U32 R8, RZ, RZ, R3 ;  /* 0x000000ffff087224 */ /* 0x000fce00078e0003 */
.L_x_187:
[----:B------:R-:W-:Y:S05]  /*7a10*/  BSYNC.RECONVERGENT B10 ;  /* 0x00000000000a7941 */ /* 0x000fea0003800200 */
.L_x_186:
[----:B------:R-:W-:Y:S01]  /*7a20*/  IMAD.IADD R9, R3, 0x1, -R32 ;  /* 0x0000000103097824 */ /* 0x000fe200078e0a20 */
[----:B------:R-:W-:Y:S04]  /*7a30*/  BSSY.RECONVERGENT B10, `(.L_x_190) ;  /* 0x00000230000a7945 */ /* 0x000fe80003800200 */
[----:B------:R-:W-:-:S13]  /*7a40*/  ISETP.GT.AND P2, PT, R9, 0x4, PT ;  /* 0x000000040900780c */ /* 0x000fda0003f44270 */
[----:B------:R-:W-:Y:S05]  /*7a50*/  @!P2 BRA `(.L_x_191) ;  /* 0x000000000080a947 */ /* 0x000fea0003800000 */
[----:B------:R-:W-:-:S06]  /*7a60*/  IMAD R8, R32, 0x4, R5 ;  /* 0x0000000420087824 */ /* 0x000fcc00078e0205 */
[----:B------:R-:W3:Y:S01]  /*7a70*/  LDL.128 R8, [R8] ;  /* 0x0000000008087983 */ /* 0x000ee20000100c00 */
[----:B01----:R-:W-:-:S04]  /*7a80*/  VIADD R12, R32, 0x4 ;  /* 0x00000004200c7836 */ /* 0x003fc80000000000 */
[----:B------:R-:W-:-:S06]  /*7a90*/  IMAD R12, R12, 0x4, R5 ;  /* 0x000000040c0c7824 */ /* 0x000fcc00078e0205 */
[----:B------:R-:W4:Y:S01]  /*7aa0*/  LDL.128 R12, [R12] ;  /* 0x000000000c0c7983 */ /* 0x000f220000100c00 */
[----:B------:R-:W-:Y:S01]  /*7ab0*/  VIADD R32, R32, 0x8 ;  /* 0x0000000820207836 */ /* 0x000fe20000000000 */
[C---:B---3--:R-:W-:Y:S02]  /*7ac0*/  FSETP.NE.AND P0, PT, |R8|.reuse, +INF , PT ;  /* 0x7f8000000800780b */ /* 0x048fe40003f05200 */
[----:B------:R-:W-:Y:S02]  /*7ad0*/  FSETP.NE.AND P2, PT, |R9|, +INF , PT ;  /* 0x7f8000000900780b */ /* 0x000fe40003f45200 */
[----:B------:R-:W-:-:S09]  /*7ae0*/  FSETP.GEU.AND P3, PT, R8, R29, PT ;  /* 0x0000001d0800720b */ /* 0x000fd20003f6e000 */
[----:B------:R-:W-:Y:S01]  /*7af0*/  @P0 FSEL R29, R8, R29, !P3 ;  /* 0x0000001d081d0208 */ /* 0x000fe20005800000 */
[----:B------:R-:W-:Y:S01]  /*7b00*/  IMAD.MOV.U32 R8, RZ, RZ, R3 ;  /* 0x000000ffff087224 */ /* 0x000fe200078e0003 */
        /* <DEDUP_REMOVED lines=18> */
[----:B------:R-:W-:Y:S02]  /*7c30*/  PLOP3.LUT P0, PT, PT, PT, PT, 0x8, 0x80 ;  /* 0x000000000080781c */ /* 0x000fe40003f0e170 */
[----:B------:R-:W-:-:S04]  /*7c40*/  FSETP.GEU.AND P3, PT, R15, R29, PT ;  /* 0x0000001d0f00720b */ /* 0x000fc80003f6e000 */
[----:B------:R-:W-:-:S09]  /*7c50*/  @P2 FSEL R29, R15, R29, !P3 ;  /* 0x0000001d0f1d2208 */ /* 0x000fd20005800000 */
.L_x_191:
[----:B------:R-:W-:Y:S05]  /*7c60*/  BSYNC.RECONVERGENT B10 ;  /* 0x00000000000a7941 */ /* 0x000fea0003800200 */
.L_x_190:
[----:B------:R-:W-:-:S13]  /*7c70*/  ISETP.NE.OR P0, PT, R32, R3, P0 ;  /* 0x000000032000720c */ /* 0x000fda0000705670 */
[----:B------:R-:W-:Y:S05]  /*7c80*/  @!P0 BREAK.RELIABLE B8 ;  /* 0x0000000000088942 */ /* 0x000fea0003800100 */
[----:B------:R-:W-:Y:S05]  /*7c90*/  @!P0 BRA `(.L_x_183) ;  /* 0x0000000000548947 */ /* 0x000fea0003800000 */
.L_x_185:
[----:B------:R-:W-:Y:S05]  /*7ca0*/  BSYNC.RELIABLE B8 ;  /* 0x0000000000087941 */ /* 0x000fea0003800100 */
.L_x_184:
[----:B------:R-:W-:Y:S01]  /*7cb0*/  BSSY.RECONVERGENT B8, `(.L_x_192) ;  /* 0x0000012000087945 */ /* 0x000fe20003800200 */
.L_x_193:
[----:B------:R-:W-:-:S06]  /*7cc0*/  IMAD R8, R32, 0x4, R5 ;  /* 0x0000000420087824 */ /* 0x000fcc00078e0205 */
[----:B------:R-:W3:Y:S01]  /*7cd0*/  LDL.128 R8, [R8] ;  /* 0x0000000008087983 */ /* 0x000ee20000100c00 */
        /* <DEDUP_REMOVED lines=11> */
[----:B------:R-:W-:Y:S02]  /*7d90*/  ISETP.NE.AND P3, PT, R32, R3, PT ;  /* 0x000000032000720c */ /* 0x000fe40003f65270 */
[----:B------:R-:W-:-:S04]  /*7da0*/  FSETP.GEU.AND P0, PT, R11, R29, PT ;  /* 0x0000001d0b00720b */ /* 0x000fc80003f0e000 */
[----:B------:R-:W-:-:S07]  /*7db0*/  @P2 FSEL R29, R11, R29, !P0 ;  /* 0x0000001d0b1d2208 */ /* 0x000fce0004000000 */
[----:B------:R-:W-:Y:S05]  /*7dc0*/  @P3 BRA `(.L_x_193) ;  /* 0xfffffffc00bc3947 */ /* 0x000fea000383ffff */
[----:B------:R-:W-:Y:S05]  /*7dd0*/  BSYNC.RECONVERGENT B8 ;  /* 0x0000000000087941 */ /* 0x000fea0003800200 */
.L_x_192:
[----:B------:R-:W-:-:S07]  /*7de0*/  IMAD.MOV.U32 R8, RZ, RZ, R3 ;  /* 0x000000ffff087224 */ /* 0x000fce00078e0003 */
.L_x_183:
[----:B------:R-:W-:Y:S05]  /*7df0*/  BSYNC.RECONVERGENT B9 ;  /* 0x0000000000097941 */ /* 0x000fea0003800200 */
.L_x_182:
[----:B------:R-:W-:Y:S01]  /*7e00*/  ISETP.NE.AND P2, PT, R0, RZ, PT ;  /* 0x000000ff0000720c */ /* 0x000fe20003f45270 */
[----:B------:R-:W-:Y:S01]  /*7e10*/  BSSY.RECONVERGENT B8, `(.L_x_194) ;  /* 0x0000012000087945 */ /* 0x000fe20003800200 */
[----:B------:R-:W-:-:S11]  /*7e20*/  ISETP.GE.U32.AND P0, PT, R2, 0x3, PT ;  /* 0x000000030200780c */ /* 0x000fd60003f06070 */
[----:B------:R-:W-:Y:S05]  /*7e30*/  @!P2 BRA `(.L_x_195) ;  /* 0x00000000003ca947 */ /* 0x000fea0003800000 */
[----:B------:R-:W-:-:S05]  /*7e40*/  IMAD R8, R8, 0x4, R5 ;  /* 0x0000000408087824 */ /* 0x000fca00078e0205 */
[----:B------:R-:W3:Y:S01]  /*7e50*/  LDL.64 R10, [R8] ;  /* 0x00000000080a7983 */ /* 0x000ee20000100a00 */
[----:B------:R-:W-:Y:S02]  /*7e60*/  ISETP.NE.AND P4, PT, R0, 0x1, PT ;  /* 0x000000010000780c */ /* 0x000fe40003f85270 */
[C---:B---3--:R-:W-:Y:S02]  /*7e70*/  FSETP.NE.AND P2, PT, |R10|.reuse, +INF , PT ;  /* 0x7f8000000a00780b */ /* 0x048fe40003f45200 */
[----:B------:R-:W-:-:S11]  /*7e80*/  FSETP.GEU.AND P3, PT, R10, R29, PT ;  /* 0x0000001d0a00720b */ /* 0x000fd60003f6e000 */
[----:B------:R-:W-:Y:S01]  /*7e90*/  @P2 FSEL R29, R10, R29, !P3 ;  /* 0x0000001d0a1d2208 */ /* 0x000fe20005800000 */
[----:B------:R-:W-:Y:S06]  /*7ea0*/  @!P4 BRA `(.L_x_195) ;  /* 0x000000000020c947 */ /* 0x000fec0003800000 */
[----:B------:R-:W3:Y:S01]  /*7eb0*/  LDL R8, [R8+0x8] ;  /* 0x0000080008087983 */ /* 0x000ee20000100800 */
[C---:B------:R-:W-:Y:S02]  /*7ec0*/  FSETP.NE.AND P4, PT, |R11|.reuse, +INF , PT ;  /* 0x7f8000000b00780b */ /* 0x040fe40003f85200 */
[----:B------:R-:W-:Y:S02]  /*7ed0*/  ISETP.NE.AND P2, PT, R0, 0x2, PT ;  /* 0x000000020000780c */ /* 0x000fe40003f45270 */
[----:B------:R-:W-:-:S09]  /*7ee0*/  FSETP.GEU.AND P5, PT, R11, R29, PT ;  /* 0x0000001d0b00720b */ /* 0x000fd20003fae000 */
[----:B------:R-:W-:Y:S02]  /*7ef0*/  @P4 FSEL R29, R11, R29, !P5 ;  /* 0x0000001d0b1d4208 */ /* 0x000fe40006800000 */
[C---:B---3--:R-:W-:Y:S02]  /*7f00*/  FSETP.NE.AND P3, PT, |R8|.reuse, +INF , P2 ;  /* 0x7f8000000800780b */ /* 0x048fe40001765200 */
[----:B------:R-:W-:-:S11]  /*7f10*/  @P2 FSETP.GEU.AND P4, PT, R8, R29, PT ;  /* 0x0000001d0800220b */ /* 0x000fd60003f8e000 */
[----:B------:R-:W-:-:S07]  /*7f20*/  @P3 FSEL R29, R8, R29, !P4 ;  /* 0x0000001d081d3208 */ /* 0x000fce0006000000 */
.L_x_195:
[----:B------:R-:W-:Y:S05]  /*7f30*/  BSYNC.RECONVERGENT B8 ;  /* 0x0000000000087941 */ /* 0x000fea0003800200 */
.L_x_194:
[----:B------:R-:W-:Y:S01]  /*7f40*/  BSSY.RECONVERGENT B9, `(.L_x_196) ;  /* 0x000008f000097945 */ /* 0x000fe20003800200 */
[----:B------:R-:W-:Y:S02]  /*7f50*/  IMAD.MOV.U32 R31, RZ, RZ, 0x5368d4a5 ;  /* 0x5368d4a5ff1f7424 */ /* 0x000fe400078e00ff */
[----:B------:R-:W-:Y:S01]  /*7f60*/  IMAD.MOV.U32 R8, RZ, RZ, RZ ;  /* 0x000000ffff087224 */ /* 0x000fe200078e00ff */
[----:B------:R-:W-:Y:S06]  /*7f70*/  @!P0 BRA `(.L_x_197) ;  /* 0x00000008002c8947 */ /* 0x000fec0003800000 */
        /* <DEDUP_REMOVED lines=13> */
.L_x_203:
[----:B------:R-:W-:-:S06]  /*8050*/  IMAD R8, R32, 0x4, R5 ;  /* 0x0000000420087824 */ /* 0x000fcc00078e0205 */
[----:B------:R-:W3:Y:S01]  /*8060*/  LDL.128 R8, [R8+0x50] ;  /* 0x0000500008087983 */ /* 0x000ee20000100c00 */
[----:B01----:R-:W-:-:S04]  /*8070*/  VIADD R12, R32, 0x4 ;  /* 0x00000004200c7836 */ /* 0x003fc80000000000 */
[----:B------:R-:W-:-:S06]  /*8080*/  IMAD R12, R12, 0x4, R5 ;  /* 0x000000040c0c7824 */ /* 0x000fcc00078e0205 */
[----:B------:R-:W4:Y:S01]  /*8090*/  LDL.128 R12, [R12+0x50] ;  /* 0x000050000c0c7983 */ /* 0x000f220000100c00 */
[----:B------:R-:W-:-:S04]  /*80a0*/  VIADD R16, R32, 0x8 ;  /* 0x0000000820107836 */ /* 0x000fc80000000000 */
[----:B------:R-:W-:-:S06]  /*80b0*/  IMAD R16, R16, 0x4, R5 ;  /* 0x0000000410107824 */ /* 0x000fcc00078e0205 */
[----:B------:R-:W2:Y:S01]  /*80c0*/  LDL.128 R16, [R16+0x50] ;  /* 0x0000500010107983 */ /* 0x000ea20000100c00 */
[----:B-----5:R-:W-:-:S04]  /*80d0*/  VIADD R20, R32, 0xc ;  /* 0x0000000c20147836 */ /* 0x020fc80000000000 */
[----:B------:R-:W-:-:S06]  /*80e0*/  IMAD R20, R20, 0x4, R5 ;  /* 0x0000000414147824 */ /* 0x000fcc00078e0205 */
[----:B------:R-:W2:Y:S01]  /*80f0*/  LDL.128 R20, [R20+0x50] ;  /* 0x0000500014147983 */ /* 0x000ea20000100c00 */
        /* <DEDUP_REMOVED lines=52> */
.L_x_202:
[----:B------:R-:W-:-:S07]  /*8440*/  IMAD.MOV.U32 R8, RZ, RZ, R3 ;  /* 0x000000ffff087224 */ /* 0x000fce00078e0003 */
.L_x_201:
[----:B------:R-:W-:Y:S05]  /*8450*/  BSYNC.RECONVERGENT B10 ;  /* 0x00000000000a7941 */ /* 0x000fea0003800200 */
.L_x_200:
[----:B------:R-:W-:Y:S01]  /*8460*/  IMAD.IADD R9, R3, 0x1, -R32 ;  /* 0x0000000103097824 */ /* 0x000fe200078e0a20 */
[----:B------:R-:W-:Y:S04]  /*8470*/  BSSY.RECONVERGENT B10, `(.L_x_204) ;  /* 0x00000230000a7945 */ /* 0x000fe80003800200 */
[----:B------:R-:W-:-:S13]  /*8480*/  ISETP.GT.AND P2, PT, R9, 0x4, PT ;  /* 0x000000040900780c */ /* 0x000fda0003f44270 */
[----:B------:R-:W-:Y:S05]  /*8490*/  @!P2 BRA `(.L_x_205) ;  /* 0x000000000080a947 */ /* 0x000fea0003800000 */
[----:B------:R-:W-:-:S06]  /*84a0*/  IMAD R8, R32, 0x4, R5 ;  /* 0x0000000420087824 */ /* 0x000fcc00078e0205 */
[----:B------:R-:W3:Y:S01]  /*84b0*/  LDL.128 R8, [R8+0x50] ;  /* 0x0000500008087983 */ /* 0x000ee20000100c00 */
[----:B01----:R-:W-:-:S04]  /*84c0*/  VIADD R12, R32, 0x4 ;  /* 0x00000004200c7836 */ /* 0x003fc80000000000 */
[----:B------:R-:W-:-:S06]  /*84d0*/  IMAD R12, R12, 0x4, R5 ;  /* 0x000000040c0c7824 */ /* 0x000fcc00078e0205 */
[----:B------:R-:W4:Y:S01]  /*84e0*/  LDL.128 R12, [R12+0x50] ;  /* 0x000050000c0c7983 */ /* 0x000f220000100c00 */
        /* <DEDUP_REMOVED lines=27> */
.L_x_205:
[----:B------:R-:W-:Y:S05]  /*86a0*/  BSYNC.RECONVERGENT B10 ;  /* 0x00000000000a7941 */ /* 0x000fea0003800200 */
.L_x_204:
[----:B------:R-:W-:-:S13]  /*86b0*/  ISETP.NE.OR P0, PT, R32, R3, P0 ;  /* 0x000000032000720c */ /* 0x000fda0000705670 */
[----:B------:R-:W-:Y:S05]  /*86c0*/  @!P0 BREAK.RELIABLE B8 ;  /* 0x0000000000088942 */ /* 0x000fea0003800100 */
[----:B------:R-:W-:Y:S05]  /*86d0*/  @!P0 BRA `(.L_x_197) ;  /* 0x0000000000548947 */ /* 0x000fea0003800000 */
.L_x_199:
[----:B------:R-:W-:Y:S05]  /*86e0*/  BSYNC.RELIABLE B8 ;  /* 0x0000000000087941 */ /* 0x000fea0003800100 */
.L_x_198:
[----:B------:R-:W-:Y:S01]  /*86f0*/  BSSY.RECONVERGENT B8, `(.L_x_206) ;  /* 0x0000012000087945 */ /* 0x000fe20003800200 */
.L_x_207:
[----:B------:R-:W-:-:S06]  /*8700*/  IMAD R8, R32, 0x4, R5 ;  /* 0x0000000420087824 */ /* 0x000fcc00078e0205 */
[----:B------:R-:W3:Y:S01]  /*8710*/  LDL.128 R8, [R8+0x50] ;  /* 0x0000500008087983 */ /* 0x000ee20000100c00 */
        /* <DEDUP_REMOVED lines=16> */
.L_x_206:
[----:B------:R-:W-:-:S07]  /*8820*/  IMAD.MOV.U32 R8, RZ, RZ, R3 ;  /* 0x000000ffff087224 */ /* 0x000fce00078e0003 */
.L_x_197:
[----:B------:R-:W-:Y:S05]  /*8830*/  BSYNC.RECONVERGENT B9 ;  /* 0x0000000000097941 */ /* 0x000fea0003800200 */
.L_x_196:
[----:B------:R-:W-:Y:S01]  /*8840*/  ISETP.NE.AND P2, PT, R0, RZ, PT ;  /* 0x000000ff0000720c */ /* 0x000fe20003f45270 */
[----:B------:R-:W-:Y:S01]  /*8850*/  BSSY.RECONVERGENT B8, `(.L_x_208) ;  /* 0x0000012000087945 */ /* 0x000fe20003800200 */
[----:B------:R-:W-:-:S11]  /*8860*/  ISETP.GE.U32.AND P0, PT, R2, 0x3, PT ;  /* 0x000000030200780c */ /* 0x000fd60003f06070 */
[----:B------:R-:W-:Y:S05]  /*8870*/  @!P2 BRA `(.L_x_209) ;  /* 0x00000000003ca947 */ /* 0x000fea0003800000 */
[----:B------:R-:W-:-:S05]  /*8880*/  IMAD R8, R8, 0x4, R5 ;  /* 0x0000000408087824 */ /* 0x000fca00078e0205 */
[----:B------:R-:W3:Y:S01]  /*8890*/  LDL.64 R10, [R8+0x50] ;  /* 0x00005000080a7983 */ /* 0x000ee20000100a00 */
        /* <DEDUP_REMOVED lines=13> */
.L_x_209:
[----:B------:R-:W-:Y:S05]  /*8970*/  BSYNC.RECONVERGENT B8 ;  /* 0x0000000000087941 */ /* 0x000fea0003800200 */
.L_x_208:
[----:B------:R-:W-:Y:S01]  /*8980*/  BSSY.RECONVERGENT B9, `(.L_x_210) ;  /* 0x000008f000097945 */ /* 0x000fe20003800200 */
[----:B------:R-:W-:Y:S02]  /*8990*/  IMAD.MOV.U32 R32, RZ, RZ, -0x2c972b5b ;  /* 0xd368d4a5ff207424 */ /* 0x000fe400078e00ff */
[----:B------:R-:W-:Y:S01]  /*89a0*/  IMAD.MOV.U32 R8, RZ, RZ, RZ ;  /* 0x000000ffff087224 */ /* 0x000fe200078e00ff */
[----:B------:R-:W-:Y:S06]  /*89b0*/  @!P0 BRA `(.L_x_211) ;  /* 0x00000008002c8947 */ /* 0x000fec0003800000 */
[----:B------:R-:W-:Y:S01]  /*89c0*/  ISETP.GT.AND P0, PT, R3, RZ, PT ;  /* 0x000000ff0300720c */ /* 0x000fe20003f04270 */
[----:B------:R-:W-:Y:S01]  /*89d0*/  BSSY.RELIABLE B8, `(.L_x_212) ;  /* 0x0000075000087945 */ /* 0x000fe20003800100 */
[----:B------:R-:W-:Y:S02]  /*89e0*/  IMAD.MOV.U32 R32, RZ, RZ, -0x2c972b5b ;  /* 0xd368d4a5ff207424 */ /* 0x000fe400078e00ff */
        /* <DEDUP_REMOVED lines=10> */
.L_x_217:
        /* <DEDUP_REMOVED lines=14> */
[----:B------:R-:W-:-:S09]  /*8b70*/  FSETP.GT.AND P4, PT, R8, R32, PT ;  /* 0x000000200800720b */ /* 0x000fd20003f84000 */
[----:B------:R-:W-:Y:S02]  /*8b80*/  @P3 FSEL R32, R8, R32, P4 ;  /* 0x0000002008203208 */ /* 0x000fe40002000000 */
[----:B------:R-:W-:Y:S02]  /*8b90*/  FSETP.NE.AND P3, PT, |R10|, +INF , PT ;  /* 0x7f8000000a00780b */ /* 0x000fe40003f65200 */
[----:B------:R-:W-:-:S04]  /*8ba0*/  FSETP.GT.AND P4, PT, R9, R32, PT ;  /* 0x000000200900720b */ /* 0x000fc80003f84000 */
[----:B------:R-:W-:Y:S02]  /*8bb0*/  @P2 FSEL R32, R9, R32, P4 ;  /* 0x0000002009202208 */ /* 0x000fe40002000000 */
[----:B------:R-:W-:Y:S02]  /*8bc0*/  FSETP.NE.AND P2, PT, |R11|, +INF , PT ;  /* 0x7f8000000b00780b */ /* 0x000fe40003f45200 */
[----:B------:R-:W-:-:S04]  /*8bd0*/  FSETP.GT.AND P4, PT, R10, R32, PT ;  /* 0x000000200a00720b */ /* 0x000fc80003f84000 */
[----:B------:R-:W-:Y:S02]  /*8be0*/  @P3 FSEL R32, R10, R32, P4 ;  /* 0x000000200a203208 */ /* 0x000fe40002000000 */
[----:B----4-:R-:W-:Y:S02]  /*8bf0*/  FSETP.NE.AND P3, PT, |R12|, +INF , PT ;  /* 0x7f8000000c00780b */ /* 0x010fe40003f65200 */
[----:B------:R-:W-:-:S04]  /*8c00*/  FSETP.GT.AND P4, PT, R11, R32, PT ;  /* 0x000000200b00720b */ /* 0x000fc80003f84000 */
[----:B------:R-:W-:Y:S02]  /*8c10*/  @P2 FSEL R32, R11, R32, P4 ;  /* 0x000000200b202208 */ /* 0x000fe40002000000 */
[----:B------:R-:W-:Y:S02]  /*8c20*/  FSETP.NE.AND P2, PT, |R13|, +INF , PT ;  /* 0x7f8000000d00780b */ /* 0x000fe40003f45200 */
        /* <DEDUP_REMOVED lines=8> */
[----:B--2---:R-:W-:Y:S02]  /*8cb0*/  FSETP.NE.AND P3, PT, |R16|, +INF , PT ;  /* 0x7f8000001000780b */ /* 0x004fe40003f65200 */
        /* <DEDUP_REMOVED lines=23> */
[----:B------:R-:W-:Y:S02]  /*8e30*/  ISETP.GE.AND P4, PT, R34, R33, PT ;  /* 0x000000212200720c */ /* 0x000fe40003f86270 */
[----:B------:R-:W-:-:S04]  /*8e40*/  FSETP.GT.AND P3, PT, R23, R32, PT ;  /* 0x000000201700720b */ /* 0x000fc80003f64000 */
[----:B------:R-:W-:-:S07]  /*8e50*/  @P2 FSEL R32, R23, R32, P3 ;  /* 0x0000002017202208 */ /* 0x000fce0001800000 */
[----:B------:R-:W-:Y:S05]  /*8e60*/  @!P4 BRA `(.L_x_217) ;  /* 0xfffffffc0008c947 */ /* 0x000fea000383ffff */
[----:B------:R-:W-:Y:S05]  /*8e70*/  BSYNC.RECONVERGENT B11 ;  /* 0x00000000000b7941 */ /* 0x000fea0003800200 */
.L_x_216:
[----:B------:R-:W-:-:S07]  /*8e80*/  IMAD.MOV.U32 R8, RZ, RZ, R3 ;  /* 0x000000ffff087224 */ /* 0x000fce00078e0003 */
.L_x_215:
[----:B------:R-:W-:Y:S05]  /*8e90*/  BSYNC.RECONVERGENT B10 ;  /* 0x00000000000a7941 */ /* 0x000fea0003800200 */
.L_x_214:
        /* <DEDUP_REMOVED lines=12> */
[----:B------:R-:W-:-:S09]  /*8f60*/  FSETP.GT.AND P2, PT, R8, R32, PT ;  /* 0x000000200800720b */ /* 0x000fd20003f44000 */
[----:B------:R-:W-:Y:S01]  /*8f70*/  @P0 FSEL R32, R8, R32, P2 ;  /* 0x0000002008200208 */ /* 0x000fe20001000000 */
[----:B------:R-:W-:Y:S01]  /*8f80*/  IMAD.MOV.U32 R8, RZ, RZ, R3 ;  /* 0x000000ffff087224 */ /* 0x000fe200078e0003 */
        /* <DEDUP_REMOVED lines=18> */
[----:B------:R-:W-:Y:S02]  /*90b0*/  PLOP3.LUT P0, PT, PT, PT, PT, 0x8, 0x80 ;  /* 0x000000000080781c */ /* 0x000fe40003f0e170 */
[----:B------:R-:W-:-:S04]  /*90c0*/  FSETP.GT.AND P2, PT, R15, R32, PT ;  /* 0x000000200f00720b */ /* 0x000fc80003f44000 */
[----:B------:R-:W-:-:S09]  /*90d0*/  @P3 FSEL R32, R15, R32, P2 ;  /* 0x000000200f203208 */ /* 0x000fd20001000000 */
.L_x_219:
[----:B------:R-:W-:Y:S05]  /*90e0*/  BSYNC.RECONVERGENT B10 ;  /* 0x00000000000a7941 */ /* 0x000fea0003800200 */
.L_x_218:
[----:B------:R-:W-:-:S13]  /*90f0*/  ISETP.NE.OR P0, PT, R34, R3, P0 ;  /* 0x000000032200720c */ /* 0x000fda0000705670 */
[----:B------:R-:W-:Y:S05]  /*9100*/  @!P0 BREAK.RELIABLE B8 ;  /* 0x0000000000088942 */ /* 0x000fea0003800100 */
[----:B------:R-:W-:Y:S05]  /*9110*/  @!P0 BRA `(.L_x_211) ;  /* 0x0000000000548947 */ /* 0x000fea0003800000 */
.L_x_213:
[----:B------:R-:W-:Y:S05]  /*9120*/  BSYNC.RELIABLE B8 ;  /* 0x0000000000087941 */ /* 0x000fea0003800100 */
.L_x_212:
[----:B------:R-:W-:Y:S01]  /*9130*/  BSSY.RECONVERGENT B8, `(.L_x_220) ;  /* 0x0000012000087945 */ /* 0x000fe20003800200 */
.L_x_221:
[----:B------:R-:W-:-:S06]  /*9140*/  IMAD R8, R34, 0x4, R5 ;  /* 0x0000000422087824 */ /* 0x000fcc00078e0205 */
[----:B------:R-:W3:Y:S01]  /*9150*/  LDL.128 R8, [R8] ;  /* 0x0000000008087983 */ /* 0x000ee20000100c00 */
        /* <DEDUP_REMOVED lines=11> */
[----:B------:R-:W-:Y:S02]  /*9210*/  ISETP.NE.AND P2, PT, R34, R3, PT ;  /* 0x000000032200720c */ /* 0x000fe40003f45270 */
[----:B------:R-:W-:-:S04]  /*9220*/  FSETP.GT.AND P0, PT, R11, R32, PT ;  /* 0x000000200b00720b */ /* 0x000fc80003f04000 */
[----:B------:R-:W-:-:S07]  /*9230*/  @P3 FSEL R32, R11, R32, P0 ;  /* 0x000000200b203208 */ /* 0x000fce0000000000 */
[----:B------:R-:W-:Y:S05]  /*9240*/  @P2 BRA `(.L_x_221) ;  /* 0xfffffffc00bc2947 */ /* 0x000fea000383ffff */
[----:B------:R-:W-:Y:S05]  /*9250*/  BSYNC.RECONVERGENT B8 ;  /* 0x0000000000087941 */ /* 0x000fea0003800200 */
.L_x_220:
[----:B------:R-:W-:-:S07]  /*9260*/  IMAD.MOV.U32 R8, RZ, RZ, R3 ;  /* 0x000000ffff087224 */ /* 0x000fce00078e0003 */
.L_x_211:
[----:B------:R-:W-:Y:S05]  /*9270*/  BSYNC.RECONVERGENT B9 ;  /* 0x0000000000097941 */ /* 0x000fea0003800200 */
.L_x_210:
        /* <DEDUP_REMOVED lines=8> */
[----:B------:R-:W-:-:S11]  /*9300*/  FSETP.GT.AND P3, PT, R10, R32, PT ;  /* 0x000000200a00720b */ /* 0x000fd60003f64000 */
[----:B------:R-:W-:Y:S01]  /*9310*/  @P2 FSEL R32, R10, R32, P3 ;  /* 0x000000200a202208 */ /* 0x000fe20001800000 */
[----:B------:R-:W-:Y:S06]  /*9320*/  @!P4 BRA `(.L_x_223) ;  /* 0x000000000020c947 */ /* 0x000fec0003800000 */
[----:B------:R-:W3:Y:S01]  /*9330*/  LDL R9, [R8+0x8] ;  /* 0x0000080008097983 */ /* 0x000ee20000100800 */
[C---:B------:R-:W-:Y:S02]  /*9340*/  FSETP.NE.AND P4, PT, |R11|.reuse, +INF , PT ;  /* 0x7f8000000b00780b */ /* 0x040fe40003f85200 */
[----:B------:R-:W-:Y:S02]  /*9350*/  ISETP.NE.AND P2, PT, R0, 0x2, PT ;  /* 0x000000020000780c */ /* 0x000fe40003f45270 */
[----:B------:R-:W-:-:S09]  /*9360*/  FSETP.GT.AND P5, PT, R11, R32, PT ;  /* 0x000000200b00720b */ /* 0x000fd20003fa4000 */
[----:B------:R-:W-:Y:S02]  /*9370*/  @P4 FSEL R32, R11, R32, P5 ;  /* 0x000000200b204208 */ /* 0x000fe40002800000 */
[C---:B---3--:R-:W-:Y:S02]  /*9380*/  FSETP.NE.AND P3, PT, |R9|.reuse, +INF , P2 ;  /* 0x7f8000000900780b */ /* 0x048fe40001765200 */
[----:B------:R-:W-:-:S11]  /*9390*/  @P2 FSETP.GT.AND P4, PT, R9, R32, PT ;  /* 0x000000200900220b */ /* 0x000fd60003f84000 */
[----:B------:R-:W-:-:S07]  /*93a0*/  @P3 FSEL R32, R9, R32, P4 ;  /* 0x0000002009203208 */ /* 0x000fce0002000000 */
.L_x_223:
[----:B------:R-:W-:Y:S05]  /*93b0*/  BSYNC.RECONVERGENT B8 ;  /* 0x0000000000087941 */ /* 0x000fea0003800200 */
.L_x_222:
        /* <DEDUP_REMOVED lines=17> */
.L_x_231:
        /* <DEDUP_REMOVED lines=63> */
.L_x_230:
[----:B------:R-:W-:-:S07]  /*98c0*/  IMAD.MOV.U32 R8, RZ, RZ, R3 ;  /* 0x000000ffff087224 */ /* 0x000fce00078e0003 */
.L_x_229:
[----:B------:R-:W-:Y:S05]  /*98d0*/  BSYNC.RECONVERGENT B10 ;  /* 0x00000000000a7941 */ /* 0x000fea0003800200 */
.L_x_228:
        /* <DEDUP_REMOVED lines=36> */
.L_x_233:
[----:B------:R-:W-:Y:S05]  /*9b20*/  BSYNC.RECONVERGENT B10 ;  /* 0x00000000000a7941 */ /* 0x000fea0003800200 */
.L_x_232:
[----:B------:R-:W-:-:S13]  /*9b30*/  ISETP.NE.OR P0, PT, R34, R3, P0 ;  /* 0x000000032200720c */ /* 0x000fda0000705670 */
[----:B------:R-:W-:Y:S05]  /*9b40*/  @!P0 BREAK.RELIABLE B8 ;  /* 0x0000000000088942 */ /* 0x000fea0003800100 */
[----:B------:R-:W-:Y:S05]  /*9b50*/  @!P0 BRA `(.L_x_225) ;  /* 0x0000000000548947 */ /* 0x000fea0003800000 */
.L_x_227:
[----:B------:R-:W-:Y:S05]  /*9b60*/  BSYNC.RELIABLE B8 ;  /* 0x0000000000087941 */ /* 0x000fea0003800100 */
.L_x_226:
[----:B------:R-:W-:Y:S01]  /*9b70*/  BSSY.RECONVERGENT B8, `(.L_x_234) ;  /* 0x0000012000087945 */ /* 0x000fe20003800200 */
.L_x_235:
[----:B------:R-:W-:-:S06]  /*9b80*/  IMAD R8, R34, 0x4, R5 ;  /* 0x0000000422087824 */ /* 0x000fcc00078e0205 */
[----:B------:R-:W3:Y:S01]  /*9b90*/  LDL.128 R8, [R8+0x50] ;  /* 0x0000500008087983 */ /* 0x000ee20000100c00 */
        /* <DEDUP_REMOVED lines=16> */
.L_x_234:
[----:B------:R-:W-:-:S07]  /*9ca0*/  IMAD.MOV.U32 R8, RZ, RZ, R3 ;  /* 0x000000ffff087224 */ /* 0x000fce00078e0003 */
.L_x_225:
[----:B------:R-:W-:Y:S05]  /*9cb0*/  BSYNC.RECONVERGENT B9 ;  /* 0x0000000000097941 */ /* 0x000fea0003800200 */
.L_x_224:
[----:B------:R-:W-:Y:S01]  /*9cc0*/  ISETP.NE.AND P0, PT, R0, RZ, PT ;  /* 0x000000ff0000720c */ /* 0x000fe20003f05270 */
[----:B------:R-:W-:-:S12]  /*9cd0*/  BSSY.RECONVERGENT B8, `(.L_x_236) ;  /* 0x0000011000087945 */ /* 0x000fd80003800200 */
[----:B------:R-:W-:Y:S05]  /*9ce0*/  @!P0 BRA `(.L_x_237) ;  /* 0x00000000003c8947 */ /* 0x000fea0003800000 */
[----:B------:R-:W-:-:S05]  /*9cf0*/  IMAD R8, R8, 0x4, R5 ;  /* 0x0000000408087824 */ /* 0x000fca00078e0205 */
[----:B------:R-:W3:Y:S01]  /*9d00*/  LDL.64 R10, [R8+0x50] ;  /* 0x00005000080a7983 */ /* 0x000ee20000100a00 */
        /* <DEDUP_REMOVED lines=13> */
.L_x_237:
[----:B------:R-:W-:Y:S05]  /*9de0*/  BSYNC.RECONVERGENT B8 ;  /* 0x0000000000087941 */ /* 0x000fea0003800200 */
.L_x_236:
[----:B------:R-:W-:Y:S01]  /*9df0*/  FADD R8, R32, -R29 ;  /* 0x8000001d20087221 */ /* 0x000fe20000000000 */
[----:B------:R-:W-:-:S04]  /*9e00*/  FADD R9, R36, -R31 ;  /* 0x8000001f24097221 */ /* 0x000fc80000000000 */
[----:B------:R-:W-:-:S05]  /*9e10*/  FMUL R9, R8, R9 ;  /* 0x0000000908097220 */ /* 0x000fca0000400000 */
[----:B------:R-:W-:-:S13]  /*9e20*/  FSETP.GEU.AND P0, PT, R9, R4, PT ;  /* 0x000000040900720b */ /* 0x000fda0003f0e000 */
[----:B------:R-:W-:Y:S02]  /*9e30*/  @!P0 IMAD.MOV.U32 R28, RZ, RZ, R36 ;  /* 0x000000ffff1c8224 */ /* 0x000fe400078e0024 */
[----:B------:R-:W-:Y:S02]  /*9e40*/  @!P0 IMAD.MOV.U32 R27, RZ, RZ, R32 ;  /* 0x000000ffff1b8224 */ /* 0x000fe400078e0020 */
[----:B------:R-:W-:Y:S02]  /*9e50*/  @!P0 IMAD.MOV.U32 R26, RZ, RZ, R31 ;  /* 0x000000ffff1a8224 */ /* 0x000fe400078e001f */
[----:B------:R-:W-:Y:S02]  /*9e60*/  @!P0 IMAD.MOV.U32 R25, RZ, RZ, R29 ;  /* 0x000000ffff198224 */ /* 0x000fe400078e001d */
[----:B------:R-:W-:Y:S02]  /*9e70*/  @!P0 IMAD.MOV.U32 R24, RZ, RZ, R6 ;  /* 0x000000ffff188224 */ /* 0x000fe400078e0006 */
[----:B------:R-:W-:Y:S01]  /*9e80*/  @!P0 IMAD.MOV.U32 R4, RZ, RZ, R9 ;  /* 0x000000ffff048224 */ /* 0x000fe200078e0009 */
[----:B------:R-:W-:Y:S06]  /*9e90*/  @P1 BRA `(.L_x_238) ;  /* 0xffffffbc00301947 */ /* 0x000fec000383ffff */
.L_x_157:
[----:B------:R-:W-:Y:S05]  /*9ea0*/  BSYNC.RECONVERGENT B7 ;  /* 0x0000000000077941 */ /* 0x000fea0003800200 */
.L_x_156:
[----:B------:R-:W-:Y:S05]  /*9eb0*/  WARPSYNC.ALL ;  /* 0x0000000000007948 */ /* 0x000fea0003800000 */
[C---:B------:R-:W-:Y:S01]  /*9ec0*/  FMUL R0, R24.reuse, 0.63661974668502807617 ;  /* 0x3f22f98318007820 */ /* 0x040fe20000400000 */
[----:B------:R-:W-:Y:S01]  /*9ed0*/  FSETP.GE.AND P0, PT, |R24|, 105615, PT ;  /* 0x47ce47801800780b */ /* 0x000fe20003f06200 */
[----:B------:R-:W-:Y:S04]  /*9ee0*/  BSSY.RECONVERGENT B7, `(.L_x_239) ;  /* 0x0000040000077945 */ /* 0x000fe80003800200 */
[----:B------:R-:W0:Y:S02]  /*9ef0*/  F2I.NTZ R0, R0 ;  /* 0x0000000000007305 */ /* 0x000e240000203100 */
[----:B01----:R-:W-:Y:S01]  /*9f00*/  I2FP.F32.S32 R13, R0 ;  /* 0x00000000000d7245 */ /* 0x003fe20000201400 */
[----:B------:R-:W-:-:S04]  /*9f10*/  IMAD.MOV.U32 R12, RZ, RZ, R0 ;  /* 0x000000ffff0c7224 */ /* 0x000fc800078e0000 */
[----:B------:R-:W-:-:S04]  /*9f20*/  FFMA R2, R13, -1.5707962512969970703, R24 ;  /* 0xbfc90fda0d027823 */ /* 0x000fc80000000018 */
        /* <DEDUP_REMOVED lines=15> */
.L_x_241:
[----:B0-----:R-:W-:Y:S02]  /*a020*/  IMAD.U32 R6, RZ, RZ, UR8 ;  /* 0x00000008ff067e24 */ /* 0x001fe4000f8e00ff */
[----:B------:R-:W-:-:S05]  /*a030*/  IMAD.U32 R7, RZ, RZ, UR9 ;  /* 0x00000009ff077e24 */ /* 0x000fca000f8e00ff */
[----:B------:R-:W4:Y:S01]  /*a040*/  LDG.E.CONSTANT R2, desc[UR6][R6.64] ;  /* 0x0000000606027981 */ /* 0x000f22000c1e9900 */
[----:B------:R-:W-:Y:S02]  /*a050*/  UIADD3 UR8, UP0, UPT, UR8, 0x4, URZ ;  /* 0x0000000408087890 */ /* 0x000fe4000ff1e0ff */
[----:B------:R-:W-:Y:S02]  /*a060*/  UIADD3 UR4, UPT, UPT, UR4, 0x1, URZ ;  /* 0x0000000104047890 */ /* 0x000fe4000fffe0ff */
[----:B------:R-:W-:Y:S02]  /*a070*/  UIADD3.X UR9, UPT, UPT, URZ, UR9, URZ, UP0, !UPT ;  /* 0x00000009ff097290 */ /* 0x000fe400087fe4ff */
[----:B------:R-:W-:Y:S01]  /*a080*/  UISETP.NE.AND UP0, UPT, UR4, 0x6, UPT ;  /* 0x000000060400788c */ /* 0x000fe2000bf05270 */
[----:B----4-:R-:W-:-:S03]  /*a090*/  IMAD.WIDE.U32 R2, R2, R9, RZ ;  /* 0x0000000902027225 */ /* 0x010fc600078e00ff */
[----:B---3--:R-:W-:-:S04]  /*a0a0*/  IADD3 R5, P0, PT, R2, R4, RZ ;  /* 0x0000000402057210 */ /* 0x008fc80007f1e0ff */
        /* <DEDUP_REMOVED lines=24> */
[C---:B0-----:R-:W-:Y:S02]  /*a230*/  LOP3.LUT R4, R5.reuse, R24, RZ, 0x3c, !PT ;  /* 0x0000001805047212 */ /* 0x041fe400078e3cff */
[C---:B------:R-:W-:Y:S02]  /*a240*/  LOP3.LUT R6, R2.reuse, R3, RZ, 0x3c, !PT ;  /* 0x0000000302067212 */ /* 0x040fe400078e3cff */
[----:B------:R-:W-:Y:S02]  /*a250*/  LOP3.LUT R7, R2, R5, RZ, 0x3c, !PT ;  /* 0x0000000502077212 */ /* 0x000fe400078e3cff */
[----:B------:R-:W-:Y:S02]  /*a260*/  LEA.HI R0, R5, R0, RZ, 0x1 ;  /* 0x0000000005007211 */ /* 0x000fe400078f08ff */
[----:B------:R-:W-:Y:S02]  /*a270*/  ISETP.GE.AND P1, PT, R4, RZ, PT ;  /* 0x000000ff0400720c */ /* 0x000fe40003f26270 */
[----:B------:R-:W0:Y:S01]  /*a280*/  I2F.F64.S64 R6, R6 ;  /* 0x0000000600067312 */ /* 0x000e220000301c00 */
[----:B------:R-:W-:-:S04]  /*a290*/  IMAD.MOV R4, RZ, RZ, -R0 ;  /* 0x000000ffff047224 */ /* 0x000fc800078e0a00 */
[----:B------:R-:W-:Y:S01]  /*a2a0*/  @!P0 IMAD.MOV.U32 R0, RZ, RZ, R4 ;  /* 0x000000ffff008224 */ /* 0x000fe200078e0004 */
[----:B0-----:R-:W-:-:S10]  /*a2b0*/  DMUL R2, R6, UR4 ;  /* 0x0000000406027c28 */ /* 0x001fd40008000000 */
[----:B------:R-:W0:Y:S02]  /*a2c0*/  F2F.F32.F64 R2, R2 ;  /* 0x0000000200027310 */ /* 0x000e240000301000 */
[----:B0-----:R-:W-:-:S07]  /*a2d0*/  FSEL R4, -R2, R2, !P1 ;  /* 0x0000000202047208 */ /* 0x001fce0004800100 */
.L_x_240:
[----:B------:R-:W-:Y:S05]  /*a2e0*/  BSYNC.RECONVERGENT B7 ;  /* 0x0000000000077941 */ /* 0x000fea0003800200 */
.L_x_239:
[----:B------:R-:W-:Y:S01]  /*a2f0*/  FADD R11, R24, -1.5707962512969970703 ;  /* 0xbfc90fda180b7421 */ /* 0x000fe20000000000 */
[----:B------:R-:W-:Y:S02]  /*a300*/  IMAD.MOV.U32 R7, RZ, RZ, 0x37cbac00 ;  /* 0x37cbac00ff077424 */ /* 0x000fe400078e00ff */
[----:B------:R-:W-:Y:S01]  /*a310*/  FMUL R2, R4, R4 ;  /* 0x0000000404027220 */ /* 0x000fe20000400000 */
[----:B---3--:R-:W-:Y:S01]  /*a320*/  LOP3.LUT R5, R0, 0x1, RZ, 0xc0, !PT ;  /* 0x0000000100057812 */ /* 0x008fe200078ec0ff */
[----:B------:R-:W-:Y:S01]  /*a330*/  FMUL R6, R11, 0.63661974668502807617 ;  /* 0x3f22f9830b067820 */ /* 0x000fe20000400000 */
[----:B------:R-:W-:Y:S02]  /*a340*/  IMAD.MOV.U32 R14, RZ, RZ, 0x3c0885e4 ;  /* 0x3c0885e4ff0e7424 */ /* 0x000fe400078e00ff */
[----:B------:R-:W-:Y:S01]  /*a350*/  FFMA R3, R2, R7, -0.0013887860113754868507 ;  /* 0xbab607ed02037423 */ /* 0x000fe20000000007 */
[----:B------:R-:W-:Y:S01]  /*a360*/  ISETP.NE.U32.AND P0, PT, R5, 0x1, PT ;  /* 0x000000010500780c */ /* 0x000fe20003f05070 */
[----:B------:R-:W0:Y:S01]  /*a370*/  F2I.NTZ R10, R6 ;  /* 0x00000006000a7305 */ /* 0x000e220000203100 */
[----:B------:R-:W-:Y:S01]  /*a380*/  VIADD R0, R0, 0x1 ;  /* 0x0000000100007836 */ /* 0x000fe20000000000 */
[----:B------:R-:W-:Y:S01]  /*a390*/  BSSY.RECONVERGENT B7, `(.L_x_242) ;  /* 0x0000049000077945 */ /* 0x000fe20003800200 */
[----:B------:R-:W-:Y:S01]  /*a3a0*/  FSEL R3, R3, -0.00019574658654164522886, P0 ;  /* 0xb94d415303037808 */ /* 0x000fe20000000000 */
[----:B------:R-:W-:Y:S01]  /*a3b0*/  IMAD.MOV.U32 R15, RZ, RZ, 0x3e2aaaa8 ;  /* 0x3e2aaaa8ff0f7424 */ /* 0x000fe200078e00ff */
[----:B------:R-:W-:-:S02]  /*a3c0*/  FSEL R5, R14, 0.041666727513074874878, !P0 ;  /* 0x3d2aaabb0e057808 */ /* 0x000fc40004000000 */
[----:B------:R-:W-:Y:S02]  /*a3d0*/  LOP3.LUT P1, RZ, R0, 0x2, RZ, 0xc0, !PT ;  /* 0x0000000200ff7812 */ /* 0x000fe4000782c0ff */
[----:B------:R-:W-:Y:S01]  /*a3e0*/  FSEL R0, R4, 1, !P0 ;  /* 0x3f80000004007808 */ /* 0x000fe20004000000 */
[C---:B------:R-:W-:Y:S01]  /*a3f0*/  FFMA R3, R2.reuse, R3, R5 ;  /* 0x0000000302037223 */ /* 0x040fe20000000005 */
[----:B------:R-:W-:Y:S02]  /*a400*/  FSEL R5, -R15, -0.4999999701976776123, !P0 ;  /* 0xbeffffff0f057808 */ /* 0x000fe40004000100 */
[----:B------:R-:W-:Y:S02]  /*a410*/  FSETP.GE.AND P0, PT, |R11|, 105615, PT ;  /* 0x47ce47800b00780b */ /* 0x000fe40003f06200 */
[----:B0-----:R-:W-:Y:S01]  /*a420*/  I2FP.F32.S32 R6, R10 ;  /* 0x0000000a00067245 */ /* 0x001fe20000201400 */
[C---:B------:R-:W-:Y:S01]  /*a430*/  FFMA R5, R2.reuse, R3, R5 ;  /* 0x0000000302057223 */ /* 0x040fe20000000005 */
[----:B------:R-:W-:-:S03]  /*a440*/  FFMA R3, R2, R0, RZ ;  /* 0x0000000002037223 */ /* 0x000fc600000000ff */
        /* <DEDUP_REMOVED lines=17> */
.L_x_244:
        /* <DEDUP_REMOVED lines=29> */
[C---:B------:R-:W-:Y:S01]  /*a730*/  SHF.L.W.U32.HI R4, R3.reuse, 0x2, R2 ;  /* 0x0000000203047819 */ /* 0x040fe20000010e02 */
[----:B------:R-:W-:-:S03]  /*a740*/  IMAD.SHL.U32 R3, R3, 0x4, RZ ;  /* 0x0000000403037824 */ /* 0x000fc600078e00ff */
[----:B------:R-:W-:Y:S02]  /*a750*/  SHF.R.S32.HI R5, RZ, 0x1f, R4 ;  /* 0x0000001fff057819 */ /* 0x000fe40000011404 */
[----:B------:R-:W-:Y:S02]  /*a760*/  LOP3.LUT R11, R4, R11, RZ, 0x3c, !PT ;  /* 0x0000000b040b7212 */ /* 0x000fe400078e3cff */
[C---:B------:R-:W-:Y:S02]  /*a770*/  LOP3.LUT R8, R5.reuse, R3, RZ, 0x3c, !PT ;  /* 0x0000000305087212 */ /* 0x040fe400078e3cff */
[----:B------:R-:W-:Y:S02]  /*a780*/  LOP3.LUT R9, R5, R4, RZ, 0x3c, !PT ;  /* 0x0000000405097212 */ /* 0x000fe400078e3cff */
[----:B------:R-:W-:Y:S02]  /*a790*/  SHF.R.U32.HI R3, RZ, 0x1e, R2 ;  /* 0x0000001eff037819 */ /* 0x000fe40000011602 */
[----:B------:R-:W-:-:S02]  /*a7a0*/  ISETP.GE.AND P1, PT, R11, RZ, PT ;  /* 0x000000ff0b00720c */ /* 0x000fc40003f26270 */
[----:B------:R-:W1:Y:S01]  /*a7b0*/  I2F.F64.S64 R8, R8 ;  /* 0x0000000800087312 */ /* 0x000e620000301c00 */
[----:B------:R-:W-:-:S05]  /*a7c0*/  LEA.HI R10, R4, R3, RZ, 0x1 ;  /* 0x00000003040a7211 */ /* 0x000fca00078f08ff */
[----:B------:R-:W-:-:S04]  /*a7d0*/  IMAD.MOV R2, RZ, RZ, -R10 ;  /* 0x000000ffff027224 */ /* 0x000fc800078e0a0a */
[----:B------:R-:W-:Y:S01]  /*a7e0*/  @!P0 IMAD.MOV.U32 R10, RZ, RZ, R2 ;  /* 0x000000ffff0a8224 */ /* 0x000fe200078e0002 */
[----:B-1----:R-:W-:-:S10]  /*a7f0*/  DMUL R16, R8, UR4 ;  /* 0x0000000408107c28 */ /* 0x002fd40008000000 */
[----:B------:R-:W1:Y:S02]  /*a800*/  F2F.F32.F64 R16, R16 ;  /* 0x0000001000107310 */ /* 0x000e640000301000 */
[----:B01----:R-:W-:-:S07]  /*a810*/  FSEL R2, -R16, R16, !P1 ;  /* 0x0000001010027208 */ /* 0x003fce0004800100 */
.L_x_243:
[----:B------:R-:W-:Y:S05]  /*a820*/  BSYNC.RECONVERGENT B7 ;  /* 0x0000000000077941 */ /* 0x000fea0003800200 */
.L_x_242:
        /* <DEDUP_REMOVED lines=36> */
.L_x_247:
        /* <DEDUP_REMOVED lines=37> */
[----:B------:R-:W0:Y:S01]  /*acc0*/  I2F.F64.S64 R10, R10 ;  /* 0x0000000a000a7312 */ /* 0x000e220000301c00 */
[----:B------:R-:W-:-:S05]  /*acd0*/  LEA.HI R5, R5, R4, RZ, 0x1 ;  /* 0x0000000405057211 */ /* 0x000fca00078f08ff */
[----:B------:R-:W-:-:S04]  /*ace0*/  IMAD.MOV R3, RZ, RZ, -R5 ;  /* 0x000000ffff037224 */ /* 0x000fc800078e0a05 */
[----:B------:R-:W-:Y:S01]  /*acf0*/  @!P0 IMAD.MOV.U32 R5, RZ, RZ, R3 ;  /* 0x000000ffff058224 */ /* 0x000fe200078e0003 */
[----:B0-----:R-:W-:-:S10]  /*ad00*/  DMUL R8, R10, UR4 ;  /* 0x000000040a087c28 */ /* 0x001fd40008000000 */
[----:B------:R-:W0:Y:S02]  /*ad10*/  F2F.F32.F64 R8, R8 ;  /* 0x0000000800087310 */ /* 0x000e240000301000 */
[----:B0-----:R-:W-:-:S07]  /*ad20*/  FSEL R3, -R8, R8, !P1 ;  /* 0x0000000808037208 */ /* 0x001fce0004800100 */
.L_x_246:
[----:B------:R-:W-:Y:S05]  /*ad30*/  BSYNC.RECONVERGENT B7 ;  /* 0x0000000000077941 */ /* 0x000fea0003800200 */
.L_x_245:
        /* <DEDUP_REMOVED lines=29> */
.L_x_250:
        /* <DEDUP_REMOVED lines=28> */
[----:B----4-:R-:W-:Y:S02]  /*b0d0*/  @P0 SHF.L.W.U32.HI R4, R5, R6, R4 ;  /* 0x0000000605040219 */ /* 0x010fe40000010e04 */
[--C-:B------:R-:W-:Y:S02]  /*b0e0*/  SHF.R.U32.HI R12, RZ, 0x1e, R3.reuse ;  /* 0x0000001eff0c7819 */ /* 0x100fe40000011603 */
[C---:B------:R-:W-:Y:S01]  /*b0f0*/  SHF.L.W.U32.HI R5, R4.reuse, 0x2, R3 ;  /* 0x0000000204057819 */ /* 0x040fe20000010e03 */
[----:B------:R-:W-:-:S03]  /*b100*/  IMAD.SHL.U32 R4, R4, 0x4, RZ ;  /* 0x0000000404047824 */ /* 0x000fc600078e00ff */
[----:B------:R-:W-:Y:S02]  /*b110*/  SHF.R.S32.HI R6, RZ, 0x1f, R5 ;  /* 0x0000001fff067819 */ /* 0x000fe40000011405 */
        /* <DEDUP_REMOVED lines=9> */
[----:B------:R-:W1:Y:S02]  /*b1b0*/  F2F.F32.F64 R16, R16 ;  /* 0x0000001000107310 */ /* 0x000e640000301000 */
[----:B01----:R-:W-:-:S07]  /*b1c0*/  FSEL R13, -R16, R16, !P0 ;  /* 0x00000010100d7208 */ /* 0x003fce0004000100 */
.L_x_249:
[----:B------:R-:W-:Y:S05]  /*b1d0*/  BSYNC.RECONVERGENT B7 ;  /* 0x0000000000077941 */ /* 0x000fea0003800200 */
.L_x_248:
[----:B------:R-:W0:Y:S01]  /*b1e0*/  S2R R10, SR_CTAID.X ;  /* 0x00000000000a7919 */ /* 0x000e220000002500 */
[----:B------:R-:W-:Y:S01]  /*b1f0*/  FMUL R6, R13, R13 ;  /* 0x0000000d0d067220 */ /* 0x000fe20000400000 */
[C---:B------:R-:W-:Y:S01]  /*b200*/  LOP3.LUT R3, R12.reuse, 0x1, RZ, 0xc0, !PT ;  /* 0x000000010c037812 */ /* 0x040fe200078ec0ff */
[----:B------:R-:W-:Y:S01]  /*b210*/  VIADD R12, R12, 0x1 ;  /* 0x000000010c0c7836 */ /* 0x000fe20000000000 */
[----:B------:R-:W0:Y:S01]  /*b220*/  S2R R11, SR_TID.X ;  /* 0x00000000000b7919 */ /* 0x000e220000002100 */
[----:B------:R-:W-:Y:S01]  /*b230*/  FFMA R7, R6, R7, -0.0013887860113754868507 ;  /* 0xbab607ed06077423 */ /* 0x000fe20000000007 */
[----:B------:R-:W-:Y:S01]  /*b240*/  ISETP.NE.U32.AND P0, PT, R3, 0x1, PT ;  /* 0x000000010300780c */ /* 0x000fe20003f05070 */
[----:B------:R-:W1:Y:S01]  /*b250*/  LDC.64 R4, c[0x0][0x390] ;  /* 0x0000e400ff047b82 */ /* 0x000e620000000a00 */
[----:B------:R-:W-:Y:S02]  /*b260*/  LOP3.LUT P1, RZ, R12, 0x2, RZ, 0xc0, !PT ;  /* 0x000000020cff7812 */ /* 0x000fe4000782c0ff */
[----:B------:R-:W-:-:S02]  /*b270*/  FSEL R3, R14, 0.041666727513074874878, !P0 ;  /* 0x3d2aaabb0e037808 */ /* 0x000fc40004000000 */
[----:B------:R-:W-:Y:S02]  /*b280*/  FSEL R7, R7, -0.00019574658654164522886, P0 ;  /* 0xb94d415307077808 */ /* 0x000fe40000000000 */
[----:B------:R-:W-:-:S03]  /*b290*/  FSEL R8, -R15, -0.4999999701976776123, !P0 ;  /* 0xbeffffff0f087808 */ /* 0x000fc60004000100 */
[----:B------:R-:W-:Y:S01]  /*b2a0*/  FFMA R7, R6, R7, R3 ;  /* 0x0000000706077223 */ /* 0x000fe20000000003 */
[----:B------:R-:W-:-:S03]  /*b2b0*/  FSEL R3, R13, 1, !P0 ;  /* 0x3f8000000d037808 */ /* 0x000fc60004000000 */
[----:B------:R-:W-:Y:S01]  /*b2c0*/  FFMA R7, R6, R7, R8 ;  /* 0x0000000706077223 */ /* 0x000fe20000000008 */
[----:B------:R-:W-:Y:S01]  /*b2d0*/  FFMA R8, R0, R25, RZ ;  /* 0x0000001900087223 */ /* 0x000fe200000000ff */
[----:B------:R-:W-:Y:S01]  /*b2e0*/  FFMA R6, R6, R3, RZ ;  /* 0x0000000306067223 */ /* 0x000fe200000000ff */
[----:B------:R-:W-:Y:S02]  /*b2f0*/  FFMA R25, R2, R25, RZ ;  /* 0x0000001902197223 */ /* 0x000fe400000000ff */
[C-C-:B------:R-:W-:Y:S01]  /*b300*/  FFMA R15, R9.reuse, R26, R8.reuse ;  /* 0x0000001a090f7223 */ /* 0x140fe20000000008 */
[----:B------:R-:W-:Y:S01]  /*b310*/  FFMA R3, R6, R7, R3 ;  /* 0x0000000706037223 */ /* 0x000fe20000000003 */
[----:B------:R-:W-:-:S03]  /*b320*/  FFMA R17, R9, R28, R8 ;  /* 0x0000001c09117223 */ /* 0x000fc60000000008 */
[----:B------:R-:W-:Y:S01]  /*b330*/  @P1 FADD R3, RZ, -R3 ;  /* 0x80000003ff031221 */ /* 0x000fe20000000000 */
[----:B0-----:R-:W-:Y:S02]  /*b340*/  IMAD R10, R10, 0x200, R11 ;  /* 0x000002000a0a7824 */ /* 0x001fe400078e020b */
[-C--:B------:R-:W-:Y:S01]  /*b350*/  FFMA R11, R0, R27.reuse, RZ ;  /* 0x0000001b000b7223 */ /* 0x080fe200000000ff */
[----:B------:R-:W-:Y:S01]  /*b360*/  FFMA R0, R2, R27, RZ ;  /* 0x0000001b02007223 */ /* 0x000fe200000000ff */
[----:B------:R-:W-:Y:S02]  /*b370*/  IMAD.SHL.U32 R13, R10, 0x8, RZ ;  /* 0x000000080a0d7824 */ /* 0x000fe400078e00ff */
[C-C-:B------:R-:W-:Y:S01]  /*b380*/  FFMA R7, R9.reuse, R26, R11.reuse ;  /* 0x0000001a09077223 */ /* 0x140fe2000000000b */
[----:B------:R-:W-:Y:S01]  /*b390*/  FFMA R19, R9, R28, R11 ;  /* 0x0000001c09137223 */ /* 0x000fe2000000000b */
[CCC-:B------:R-:W-:Y:S01]  /*b3a0*/  FFMA R11, R3.reuse, R26.reuse, R25.reuse ;  /* 0x0000001a030b7223 */ /* 0x1c0fe20000000019 */
[C---:B------:R-:W-:Y:S01]  /*b3b0*/  FFMA R9, R3.reuse, R26, R0 ;  /* 0x0000001a03097223 */ /* 0x040fe20000000000 */
[----:B------:R-:W-:Y:S01]  /*b3c0*/  FFMA R25, R3, R28, R25 ;  /* 0x0000001c03197223 */ /* 0x000fe20000000019 */
[----:B-1----:R-:W-:-:S04]  /*b3d0*/  IMAD.WIDE R4, R13, 0x4, R4 ;  /* 0x000000040d047825 */ /* 0x002fc800078e0204 */
[----:B------:R-:W-:Y:S01]  /*b3e0*/  FFMA R3, R3, R28, R0 ;  /* 0x0000001c03037223 */ /* 0x000fe20000000000 */
[----:B------:R-:W-:Y:S04]  /*b3f0*/  STG.E desc[UR6][R4.64+0x8], R15 ;  /* 0x0000080f04007986 */ /* 0x000fe8000c101906 */
[----:B------:R-:W-:Y:S04]  /*b400*/  STG.E desc[UR6][R4.64+0x10], R17 ;  /* 0x0000101104007986 */ /* 0x000fe8000c101906 */
[----:B------:R-:W-:Y:S04]  /*b410*/  STG.E desc[UR6][R4.64], R7 ;  /* 0x0000000704007986 */ /* 0x000fe8000c101906 */
[----:B------:R-:W-:Y:S04]  /*b420*/  STG.E desc[UR6][R4.64+0x18], R19 ;  /* 0x0000181304007986 */ /* 0x000fe8000c101906 */
[----:B------:R-:W-:Y:S04]  /*b430*/  STG.E desc[UR6][R4.64+0x4], R9 ;  /* 0x0000040904007986 */ /* 0x000fe8000c101906 */
[----:B------:R-:W-:Y:S04]  /*b440*/  STG.E desc[UR6][R4.64+0xc], R11 ;  /* 0x00000c0b04007986 */ /* 0x000fe8000c101906 */
[----:B------:R-:W-:Y:S04]  /*b450*/  STG.E desc[UR6][R4.64+0x14], R25 ;  /* 0x0000141904007986 */ /* 0x000fe8000c101906 */
[----:B------:R-:W-:Y:S01]  /*b460*/  STG.E desc[UR6][R4.64+0x1c], R3 ;  /* 0x00001c0304007986 */ /* 0x000fe2000c101906 */
[----:B------:R-:W-:Y:S05]  /*b470*/  EXIT ;  /* 0x000000000000794d */ /* 0x000fea0003800000 */
        .weak           $__internal_0_$__cuda_sm20_div_rn_f64_full
        .type           $__internal_0_$__cuda_sm20_div_rn_f64_full,@function
        .size           $__internal_0_$__cuda_sm20_div_rn_f64_full,($__internal_1_$__cuda_sm3x_div_rn_noftz_f32_slowpath - $__internal_0_$__cuda_sm20_div_rn_f64_full)
$__internal_0_$__cuda_sm20_div_rn_f64_full:
[C---:B------:R-:W-:Y:S01]  /*b480*/  FSETP.GEU.AND P0, PT, |R13|.reuse, 1.469367938527859385e-39, PT ;  /* 0x001000000d00780b */ /* 0x040fe20003f0e200 */
[----:B------:R-:W-:Y:S01]  /*b490*/  IMAD.MOV.U32 R17, RZ, RZ, R27 ;  /* 0x000000ffff117224 */ /* 0x000fe200078e001b */
[C---:B------:R-:W-:Y:S01]  /*b4a0*/  LOP3.LUT R4, R13.reuse, 0x800fffff, RZ, 0xc0, !PT ;  /* 0x800fffff0d047812 */ /* 0x040fe200078ec0ff */
[----:B------:R-:W-:Y:S01]  /*b4b0*/  IMAD.MOV.U32 R24, RZ, RZ, 0x1 ;  /* 0x00000001ff187424 */ /* 0x000fe200078e00ff */
[----:B------:R-:W-:Y:S01]  /*b4c0*/  LOP3.LUT R32, R13, 0x7ff00000, RZ, 0xc0, !PT ;  /* 0x7ff000000d207812 */ /* 0x000fe200078ec0ff */
[----:B------:R-:W-:Y:S01]  /*b4d0*/  IMAD.MOV.U32 R16, RZ, RZ, R26 ;  /* 0x000000ffff107224 */ /* 0x000fe200078e001a */
[----:B------:R-:W-:Y:S01]  /*b4e0*/  LOP3.LUT R5, R4, 0x3ff00000, RZ, 0xfc, !PT ;  /* 0x3ff0000004057812 */ /* 0x000fe200078efcff */
[----:B------:R-:W-:Y:S01]  /*b4f0*/  IMAD.MOV.U32 R4, RZ, RZ, R12 ;  /* 0x000000ffff047224 */ /* 0x000fe200078e000c */
[C---:B------:R-:W-:Y:S01]  /*b500*/  FSETP.GEU.AND P3, PT, |R17|.reuse, 1.469367938527859385e-39, PT ;  /* 0x001000001100780b */ /* 0x040fe20003f6e200 */
[----:B------:R-:W-:Y:S01]  /*b510*/  IMAD.MOV.U32 R15, RZ, RZ, 0x1ca00000 ;  /* 0x1ca00000ff0f7424 */ /* 0x000fe200078e00ff */
[----:B------:R-:W-:Y:S01]  /*b520*/  LOP3.LUT R3, R17, 0x7ff00000, RZ, 0xc0, !PT ;  /* 0x7ff0000011037812 */ /* 0x000fe200078ec0ff */
[----:B------:R-:W-:Y:S02]  /*b530*/  BSSY.RECONVERGENT B9, `(.L_x_251) ;  /* 0x000004f000097945 */ /* 0x000fe40003800200 */
[----:B------:R-:W-:Y:S01]  /*b540*/  @!P0 DMUL R4, R12, 8.98846567431157953865e+307 ;  /* 0x7fe000000c048828 */ /* 0x000fe20000000000 */
[----:B------:R-:W-:Y:S01]  /*b550*/  ISETP.GE.U32.AND P2, PT, R3, R32, PT ;  /* 0x000000200300720c */ /* 0x000fe20003f46070 */
[----:B------:R-:W-:-:S04]  /*b560*/  IMAD.MOV.U32 R30, RZ, RZ, R3 ;  /* 0x000000ffff1e7224 */ /* 0x000fc800078e0003 */
[----:B------:R-:W0:Y:S02]  /*b570*/  MUFU.RCP64H R25, R5 ;  /* 0x0000000500197308 */ /* 0x000e240000001800 */
[----:B------:R-:W-:-:S04]  /*b580*/  @!P3 LOP3.LUT R26, R13, 0x7ff00000, RZ, 0xc0, !PT ;  /* 0x7ff000000d1ab812 */ /* 0x000fc800078ec0ff */
[----:B------:R-:W-:Y:S01]  /*b590*/  @!P3 ISETP.GE.U32.AND P4, PT, R3, R26, PT ;  /* 0x0000001a0300b20c */ /* 0x000fe20003f86070 */
[----:B------:R-:W-:-:S03]  /*b5a0*/  @!P3 IMAD.MOV.U32 R26, RZ, RZ, RZ ;  /* 0x000000ffff1ab224 */ /* 0x000fc600078e00ff */
[----:B------:R-:W-:-:S04]  /*b5b0*/  @!P3 SEL R21, R15, 0x63400000, !P4 ;  /* 0x634000000f15b807 */ /* 0x000fc80006000000 */
[----:B------:R-:W-:Y:S01]  /*b5c0*/  @!P3 LOP3.LUT R21, R21, 0x80000000, R17, 0xf8, !PT ;  /* 0x800000001515b812 */ /* 0x000fe200078ef811 */
[----:B0-----:R-:W-:-:S03]  /*b5d0*/  DFMA R18, R24, -R4, 1 ;  /* 0x3ff000001812742b */ /* 0x001fc60000000804 */
[----:B------:R-:W-:Y:S01]  /*b5e0*/  @!P3 LOP3.LUT R27, R21, 0x100000, RZ, 0xfc, !PT ;  /* 0x00100000151bb812 */ /* 0x000fe200078efcff */
[----:B------:R-:W-:Y:S01]  /*b5f0*/  IMAD.MOV.U32 R21, RZ, RZ, R32 ;  /* 0x000000ffff157224 */ /* 0x000fe200078e0020 */
[----:B------:R-:W-:-:S03]  /*b600*/  @!P0 LOP3.LUT R21, R5, 0x7ff00000, RZ, 0xc0, !PT ;  /* 0x7ff0000005158812 */ /* 0x000fc600078ec0ff */
[----:B------:R-:W-:Y:S02]  /*b610*/  DFMA R18, R18, R18, R18 ;  /* 0x000000121212722b */ /* 0x000fe40000000012 */
[----:B------:R-:W-:-:S06]  /*b620*/  VIADD R31, R21, 0xffffffff ;  /* 0xffffffff151f7836 */ /* 0x000fcc0000000000 */
[----:B------:R-:W-:Y:S01]  /*b630*/  DFMA R24, R24, R18, R24 ;  /* 0x000000121818722b */ /* 0x000fe20000000018 */
[----:B------:R-:W-:Y:S01]  /*b640*/  SEL R19, R15, 0x63400000, !P2 ;  /* 0x634000000f137807 */ /* 0x000fe20005000000 */
[----:B------:R-:W-:-:S03]  /*b650*/  IMAD.MOV.U32 R18, RZ, RZ, R16 ;  /* 0x000000ffff127224 */ /* 0x000fc600078e0010 */
[----:B------:R-:W-:-:S03]  /*b660*/  LOP3.LUT R19, R19, 0x800fffff, R17, 0xf8, !PT ;  /* 0x800fffff13137812 */ /* 0x000fc600078ef811 */
[----:B------:R-:W-:-:S03]  /*b670*/  DFMA R28, R24, -R4, 1 ;  /* 0x3ff00000181c742b */ /* 0x000fc60000000804 */
[----:B------:R-:W-:-:S05]  /*b680*/  @!P3 DFMA R18, R18, 2, -R26 ;  /* 0x400000001212b82b */ /* 0x000fca000000081a */
[----:B------:R-:W-:-:S05]  /*b690*/  DFMA R24, R24, R28, R24 ;  /* 0x0000001c1818722b */ /* 0x000fca0000000018 */
[----:B------:R-:W-:-:S03]  /*b6a0*/  @!P3 LOP3.LUT R30, R19, 0x7ff00000, RZ, 0xc0, !PT ;  /* 0x7ff00000131eb812 */ /* 0x000fc600078ec0ff */
[----:B------:R-:W-:Y:S02]  /*b6b0*/  DMUL R26, R24, R18 ;  /* 0x00000012181a7228 */ /* 0x000fe40000000000 */
[----:B------:R-:W-:-:S05]  /*b6c0*/  VIADD R23, R30, 0xffffffff ;  /* 0xffffffff1e177836 */ /* 0x000fca0000000000 */
[----:B------:R-:W-:Y:S01]  /*b6d0*/  ISETP.GT.U32.AND P0, PT, R23, 0x7feffffe, PT ;  /* 0x7feffffe1700780c */ /* 0x000fe20003f04070 */
[----:B------:R-:W-:-:S03]  /*b6e0*/  DFMA R28, R26, -R4, R18 ;  /* 0x800000041a1c722b */ /* 0x000fc60000000012 */
[----:B------:R-:W-:-:S05]  /*b6f0*/  ISETP.GT.U32.OR P0, PT, R31, 0x7feffffe, P0 ;  /* 0x7feffffe1f00780c */ /* 0x000fca0000704470 */
[----:B------:R-:W-:-:S08]  /*b700*/  DFMA R24, R24, R28, R26 ;  /* 0x0000001c1818722b */ /* 0x000fd0000000001a */
[----:B------:R-:W-:Y:S05]  /*b710*/  @P0 BRA `(.L_x_252) ;  /* 0x00000000006c0947 */ /* 0x000fea0003800000 */
[----:B------:R-:W-:-:S04]  /*b720*/  LOP3.LUT R26, R13, 0x7ff00000, RZ, 0xc0, !PT ;  /* 0x7ff000000d1a7812 */ /* 0x000fc800078ec0ff */
[CC--:B------:R-:W-:Y:S02]  /*b730*/  VIADDMNMX R16, R3.reuse, -R26.reuse, 0xb9600000, !PT ;  /* 0xb960000003107446 */ /* 0x0c0fe4000780091a */
[----:B------:R-:W-:Y:S02]  /*b740*/  ISETP.GE.U32.AND P0, PT, R3, R26, PT ;  /* 0x0000001a0300720c */ /* 0x000fe40003f06070 */
[----:B------:R-:W-:Y:S02]  /*b750*/  VIMNMX R16, PT, PT, R16, 0x46a00000, PT ;  /* 0x46a0000010107848 */ /* 0x000fe40003fe0100 */
[----:B------:R-:W-:-:S05]  /*b760*/  SEL R15, R15, 0x63400000, !P0 ;  /* 0x634000000f0f7807 */ /* 0x000fca0004000000 */
[----:B------:R-:W-:Y:S02]  /*b770*/  IMAD.IADD R15, R16, 0x1, -R15 ;  /* 0x00000001100f7824 */ /* 0x000fe400078e0a0f */
[----:B------:R-:W-:Y:S02]  /*b780*/  IMAD.MOV.U32 R16, RZ, RZ, RZ ;  /* 0x000000ffff107224 */ /* 0x000fe400078e00ff */
[----:B------:R-:W-:-:S06]  /*b790*/  VIADD R17, R15, 0x7fe00000 ;  /* 0x7fe000000f117836 */ /* 0x000fcc0000000000 */
[----:B------:R-:W-:-:S10]  /*b7a0*/  DMUL R26, R24, R16 ;  /* 0x00000010181a7228 */ /* 0x000fd40000000000 */
[----:B------:R-:W-:-:S13]  /*b7b0*/  FSETP.GTU.AND P0, PT, |R27|, 1.469367938527859385e-39, PT ;  /* 0x001000001b00780b */ /* 0x000fda0003f0c200 */
[----:B------:R-:W-:Y:S05]  /*b7c0*/  @P0 BRA `(.L_x_253) ;  /* 0x0000000000940947 */ /* 0x000fea0003800000 */
[----:B------:R-:W-:Y:S01]  /*b7d0*/  DFMA R4, R24, -R4, R18 ;  /* 0x800000041804722b */ /* 0x000fe20000000012 */
[----:B------:R-:W-:-:S09]  /*b7e0*/  IMAD.MOV.U32 R16, RZ, RZ, RZ ;  /* 0x000000ffff107224 */ /* 0x000fd200078e00ff */
[C---:B------:R-:W-:Y:S02]  /*b7f0*/  FSETP.NEU.AND P0, PT, R5.reuse, RZ, PT ;  /* 0x000000ff0500720b */ /* 0x040fe40003f0d000 */
[----:B------:R-:W-:-:S04]  /*b800*/  LOP3.LUT R3, R5, 0x80000000, R13, 0x48, !PT ;  /* 0x8000000005037812 */ /* 0x000fc800078e480d */
[----:B------:R-:W-:-:S07]  /*b810*/  LOP3.LUT R17, R3, R17, RZ, 0xfc, !PT ;  /* 0x0000001103117212 */ /* 0x000fce00078efcff */
[----:B------:R-:W-:Y:S05]  /*b820*/  @!P0 BRA `(.L_x_253) ;  /* 0x00000000007c8947 */ /* 0x000fea0003800000 */
[----:B------:R-:W-:Y:S01]  /*b830*/  IMAD.MOV R5, RZ, RZ, -R15 ;  /* 0x000000ffff057224 */ /* 0x000fe200078e0a0f */
[----:B------:R-:W-:Y:S01]  /*b840*/  DMUL.RP R16, R24, R16 ;  /* 0x0000001018107228 */ /* 0x000fe20000008000 */
[----:B------:R-:W-:-:S06]  /*b850*/  IMAD.MOV.U32 R4, RZ, RZ, RZ ;  /* 0x000000ffff047224 */ /* 0x000fcc00078e00ff */
[----:B------:R-:W-:-:S03]  /*b860*/  DFMA R4, R26, -R4, R24 ;  /* 0x800000041a04722b */ /* 0x000fc60000000018 */
[----:B------:R-:W-:-:S03]  /*b870*/  LOP3.LUT R3, R17, R3, RZ, 0x3c, !PT ;  /* 0x0000000311037212 */ /* 0x000fc600078e3cff */
[----:B------:R-:W-:-:S04]  /*b880*/  IADD3 R4, PT, PT, -R15, -0x43300000, RZ ;  /* 0xbcd000000f047810 */ /* 0x000fc80007ffe1ff */
[----:B------:R-:W-:-:S04]  /*b890*/  FSETP.NEU.AND P0, PT, |R5|, R4, PT ;  /* 0x000000040500720b */ /* 0x000fc80003f0d200 */
[----:B------:R-:W-:Y:S02]  /*b8a0*/  FSEL R26, R16, R26, !P0 ;  /* 0x0000001a101a7208 */ /* 0x000fe40004000000 */
[----:B------:R-:W-:Y:S01]  /*b8b0*/  FSEL R27, R3, R27, !P0 ;  /* 0x0000001b031b7208 */ /* 0x000fe20004000000 */
[----:B------:R-:W-:Y:S06]  /*b8c0*/  BRA `(.L_x_253) ;  /* 0x0000000000547947 */ /* 0x000fec0003800000 */
.L_x_252:
[----:B------:R-:W-:-:S14]  /*b8d0*/  DSETP.NAN.AND P0, PT, R16, R16, PT ;  /* 0x000000101000722a */ /* 0x000fdc0003f08000 */
[----:B------:R-:W-:Y:S05]  /*b8e0*/  @P0 BRA `(.L_x_254) ;  /* 0x0000000000440947 */ /* 0x000fea0003800000 */
[----:B------:R-:W-:-:S14]  /*b8f0*/  DSETP.NAN.AND P0, PT, R12, R12, PT ;  /* 0x0000000c0c00722a */ /* 0x000fdc0003f08000 */
[----:B------:R-:W-:Y:S05]  /*b900*/  @P0 BRA `(.L_x_255) ;  /* 0x0000000000300947 */ /* 0x000fea0003800000 */
[----:B------:R-:W-:Y:S01]  /*b910*/  ISETP.NE.AND P0, PT, R30, R21, PT ;  /* 0x000000151e00720c */ /* 0x000fe20003f05270 */
[----:B------:R-:W-:Y:S02]  /*b920*/  IMAD.MOV.U32 R26, RZ, RZ, 0x0 ;  /* 0x00000000ff1a7424 */ /* 0x000fe400078e00ff */
[----:B------:R-:W-:-:S10]  /*b930*/  IMAD.MOV.U32 R27, RZ, RZ, -0x80000 ;  /* 0xfff80000ff1b7424 */ /* 0x000fd400078e00ff */
[----:B------:R-:W-:Y:S05]  /*b940*/  @!P0 BRA `(.L_x_253) ;  /* 0x0000000000348947 */ /* 0x000fea0003800000 */
[----:B------:R-:W-:Y:S02]  /*b950*/  ISETP.NE.AND P0, PT, R30, 0x7ff00000, PT ;  /* 0x7ff000001e00780c */ /* 0x000fe40003f05270 */
[----:B------:R-:W-:Y:S02]  /*b960*/  LOP3.LUT R27, R17, 0x80000000, R13, 0x48, !PT ;  /* 0x80000000111b7812 */ /* 0x000fe400078e480d */
[----:B------:R-:W-:-:S13]  /*b970*/  ISETP.EQ.OR P0, PT, R21, RZ, !P0 ;  /* 0x000000ff1500720c */ /* 0x000fda0004702670 */
[----:B------:R-:W-:Y:S01]  /*b980*/  @P0 LOP3.LUT R3, R27, 0x7ff00000, RZ, 0xfc, !PT ;  /* 0x7ff000001b030812 */ /* 0x000fe200078efcff */
[----:B------:R-:W-:Y:S02]  /*b990*/  @!P0 IMAD.MOV.U32 R26, RZ, RZ, RZ ;  /* 0x000000ffff1a8224 */ /* 0x000fe400078e00ff */
[----:B------:R-:W-:Y:S02]  /*b9a0*/  @P0 IMAD.MOV.U32 R26, RZ, RZ, RZ ;  /* 0x000000ffff1a0224 */ /* 0x000fe400078e00ff */
[----:B------:R-:W-:Y:S01]  /*b9b0*/  @P0 IMAD.MOV.U32 R27, RZ, RZ, R3 ;  /* 0x000000ffff1b0224 */ /* 0x000fe200078e0003 */
[----:B------:R-:W-:Y:S06]  /*b9c0*/  BRA `(.L_x_253) ;  /* 0x0000000000147947 */ /* 0x000fec0003800000 */
.L_x_255:
[----:B------:R-:W-:Y:S01]  /*b9d0*/  LOP3.LUT R27, R13, 0x80000, RZ, 0xfc, !PT ;  /* 0x000800000d1b7812 */ /* 0x000fe200078efcff */
[----:B------:R-:W-:Y:S01]  /*b9e0*/  IMAD.MOV.U32 R26, RZ, RZ, R12 ;  /* 0x000000ffff1a7224 */ /* 0x000fe200078e000c */
[----:B------:R-:W-:Y:S06]  /*b9f0*/  BRA `(.L_x_253) ;  /* 0x0000000000087947 */ /* 0x000fec0003800000 */
.L_x_254:
[----:B------:R-:W-:Y:S01]  /*ba00*/  LOP3.LUT R27, R17, 0x80000, RZ, 0xfc, !PT ;  /* 0x00080000111b7812 */ /* 0x000fe200078efcff */
[----:B------:R-:W-:-:S07]  /*ba10*/  IMAD.MOV.U32 R26, RZ, RZ, R16 ;  /* 0x000000ffff1a7224 */ /* 0x000fce00078e0010 */
.L_x_253:
[----:B------:R-:W-:Y:S05]  /*ba20*/  BSYNC.RECONVERGENT B9 ;  /* 0x0000000000097941 */ /* 0x000fea0003800200 */
.L_x_251:
[----:B------:R-:W-:Y:S02]  /*ba30*/  IMAD.MOV.U32 R21, RZ, RZ, 0x0 ;  /* 0x00000000ff157424 */ /* 0x000fe400078e00ff */
[----:B------:R-:W-:Y:S02]  /*ba40*/  IMAD.MOV.U32 R4, RZ, RZ, R26 ;  /* 0x000000ffff047224 */ /* 0x000fe400078e001a */
[----:B------:R-:W-:Y:S01]  /*ba50*/  IMAD.MOV.U32 R5, RZ, RZ, R27 ;  /* 0x000000ffff057224 */ /* 0x000fe200078e001b */
[----:B------:R-:W-:Y:S06]  /*ba60*/  RET.REL.NODEC R20 `(_Z18minareabbox_kerneliPKfPf) ;  /* 0xffffff4414647950 */ /* 0x000fec0003c3ffff */
        .weak           $__internal_1_$__cuda_sm3x_div_rn_noftz_f32_slowpath
        .type           $__internal_1_$__cuda_sm3x_div_rn_noftz_f32_slowpath,@function
        .size           $__internal_1_$__cuda_sm3x_div_rn_noftz_f32_slowpath,(.L_x_270 - $__internal_1_$__cuda_sm3x_div_rn_noftz_f32_slowpath)
$__internal_1_$__cuda_sm3x_div_rn_noftz_f32_slowpath:
[--C-:B------:R-:W-:Y:S01]  /*ba70*/  SHF.R.U32.HI R4, RZ, 0x17, R3.reuse ;  /* 0x00000017ff047819 */ /* 0x100fe20000011603 */
[----:B------:R-:W-:Y:S04]  /*ba80*/  BSSY.RECONVERGENT B9, `(.L_x_256) ;  /* 0x000005b000097945 */ /* 0x000fe80003800200 */
[----:B------:R-:W-:Y:S01]  /*ba90*/  BSSY.RELIABLE B11, `(.L_x_257) ;  /* 0x000001a0000b7945 */ /* 0x000fe20003800100 */
[----:B------:R-:W-:Y:S01]  /*baa0*/  LOP3.LUT R9, R4, 0xff, RZ, 0xc0, !PT ;  /* 0x000000ff04097812 */ /* 0x000fe200078ec0ff */
[----:B------:R-:W-:-:S04]  /*bab0*/  IMAD.MOV.U32 R4, RZ, RZ, R3 ;  /* 0x000000ffff047224 */ /* 0x000fc800078e0003 */
[----:B------:R-:W-:-:S05]  /*bac0*/  VIADD R10, R9, 0xffffffff ;  /* 0xffffffff090a7836 */ /* 0x000fca0000000000 */
[----:B------:R-:W-:-:S13]  /*bad0*/  ISETP.GT.U32.OR P0, PT, R10, 0xfd, !PT ;  /* 0x000000fd0a00780c */ /* 0x000fda0007f04470 */
[----:B------:R-:W-:Y:S01]  /*bae0*/  @!P0 IMAD.MOV.U32 R5, RZ, RZ, RZ ;  /* 0x000000ffff058224 */ /* 0x000fe200078e00ff */
[----:B------:R-:W-:Y:S06]  /*baf0*/  @!P0 BRA `(.L_x_258) ;  /* 0x00000000004c8947 */ /* 0x000fec0003800000 */
[----:B------:R-:W-:-:S13]  /*bb00*/  FSETP.GTU.FTZ.AND P0, PT, |R3|, +INF , PT ;  /* 0x7f8000000300780b */ /* 0x000fda0003f1c200 */
[----:B------:R-:W-:Y:S05]  /*bb10*/  @P0 BREAK.RELIABLE B11 ;  /* 0x00000000000b0942 */ /* 0x000fea0003800100 */
[----:B------:R-:W-:Y:S05]  /*bb20*/  @P0 BRA `(.L_x_259) ;  /* 0x00000004003c0947 */ /* 0x000fea0003800000 */
[----:B------:R-:W-:-:S05]  /*bb30*/  IMAD.MOV.U32 R5, RZ, RZ, 0x3fc90fda ;  /* 0x3fc90fdaff057424 */ /* 0x000fca00078e00ff */
[----:B------:R-:W-:-:S13]  /*bb40*/  LOP3.LUT P0, RZ, R5, 0x7fffffff, R4, 0xc8, !PT ;  /* 0x7fffffff05ff7812 */ /* 0x000fda000780c804 */
[----:B------:R-:W-:Y:S05]  /*bb50*/  @!P0 BREAK.RELIABLE B11 ;  /* 0x00000000000b8942 */ /* 0x000fea0003800100 */
[----:B------:R-:W-:Y:S05]  /*bb60*/  @!P0 BRA `(.L_x_260) ;  /* 0x0000000400248947 */ /* 0x000fea0003800000 */
[----:B------:R-:W-:-:S13]  /*bb70*/  LOP3.LUT P0, RZ, R4, 0x7fffffff, RZ, 0xc0, !PT ;  /* 0x7fffffff04ff7812 */ /* 0x000fda000780c0ff */
[----:B------:R-:W-:Y:S05]  /*bb80*/  @!P0 BREAK.RELIABLE B11 ;  /* 0x00000000000b8942 */ /* 0x000fea0003800100 */
[----:B------:R-:W-:Y:S05]  /*bb90*/  @!P0 BRA `(.L_x_261) ;  /* 0x0000000400108947 */ /* 0x000fea0003800000 */
[----:B------:R-:W-:Y:S02]  /*bba0*/  FSETP.NEU.FTZ.AND P1, PT, |R3|, +INF , PT ;  /* 0x7f8000000300780b */ /* 0x000fe40003f3d200 */
[----:B------:R-:W-:-:S04]  /*bbb0*/  LOP3.LUT P0, RZ, R5, 0x7fffffff, RZ, 0xc0, !PT ;  /* 0x7fffffff05ff7812 */ /* 0x000fc8000780c0ff */
[----:B------:R-:W-:-:S13]  /*bbc0*/  PLOP3.LUT P0, PT, P1, P0, PT, 0x2f, 0xf2 ;  /* 0x0000000000f2781c */ /* 0x000fda0000f00577 */
[----:B------:R-:W-:Y:S05]  /*bbd0*/  @P0 BREAK.RELIABLE B11 ;  /* 0x00000000000b0942 */ /* 0x000fea0003800100 */
[----:B------:R-:W-:Y:S05]  /*bbe0*/  @P0 BRA `(.L_x_262) ;  /* 0x0000000000f00947 */ /* 0x000fea0003800000 */
[----:B------:R-:W-:-:S13]  /*bbf0*/  ISETP.GE.AND P0, PT, R10, RZ, PT ;  /* 0x000000ff0a00720c */ /* 0x000fda0003f06270 */
[----:B------:R-:W-:Y:S02]  /*bc00*/  @P0 IMAD.MOV.U32 R5, RZ, RZ, RZ ;  /* 0x000000ffff050224 */ /* 0x000fe400078e00ff */
[----:B------:R-:W-:Y:S01]  /*bc10*/  @!P0 FFMA R4, R3, 1.84467440737095516160e+19, RZ ;  /* 0x5f80000003048823 */ /* 0x000fe200000000ff */
[----:B------:R-:W-:-:S07]  /*bc20*/  @!P0 IMAD.MOV.U32 R5, RZ, RZ, -0x40 ;  /* 0xffffffc0ff058424 */ /* 0x000fce00078e00ff */
.L_x_258:
[----:B------:R-:W-:Y:S05]  /*bc30*/  BSYNC.RELIABLE B11 ;  /* 0x00000000000b7941 */ /* 0x000fea0003800100 */
.L_x_257:
[----:B------:R-:W-:Y:S01]  /*bc40*/  UMOV UR4, 0x3fc90fda ;  /* 0x3fc90fda00047882 */ /* 0x000fe20000000000 */
[----:B------:R-:W-:Y:S01]  /*bc50*/  VIADD R9, R9, 0xffffff81 ;  /* 0xffffff8109097836 */ /* 0x000fe20000000000 */
[----:B------:R-:W0:Y:S01]  /*bc60*/  MUFU.RCP R10, UR4 ;  /* 0x00000004000a7d08 */ /* 0x000e220008001000 */
[----:B------:R-:W-:Y:S01]  /*bc70*/  FADD.FTZ R11, -RZ, -UR4 ;  /* 0x80000004ff0b7e21 */ /* 0x000fe20008010100 */
[----:B------:R-:W-:Y:S01]  /*bc80*/  BSSY.RECONVERGENT B11, `(.L_x_263) ;  /* 0x00000310000b7945 */ /* 0x000fe20003800200 */
[C---:B------:R-:W-:Y:S02]  /*bc90*/  IMAD R4, R9.reuse, -0x800000, R4 ;  /* 0xff80000009047824 */ /* 0x040fe400078e0204 */
[----:B------:R-:W-:Y:S02]  /*bca0*/  IMAD.IADD R5, R9, 0x1, R5 ;  /* 0x0000000109057824 */ /* 0x000fe400078e0205 */
[----:B0-----:R-:W-:-:S04]  /*bcb0*/  FFMA R13, R10, R11, 1 ;  /* 0x3f8000000a0d7423 */ /* 0x001fc8000000000b */
[----:B------:R-:W-:-:S04]  /*bcc0*/  FFMA R13, R10, R13, R10 ;  /* 0x0000000d0a0d7223 */ /* 0x000fc8000000000a */
[----:B------:R-:W-:-:S04]  /*bcd0*/  FFMA R10, R4, R13, RZ ;  /* 0x0000000d040a7223 */ /* 0x000fc800000000ff */
[----:B------:R-:W-:-:S04]  /*bce0*/  FFMA R12, R11, R10, R4 ;  /* 0x0000000a0b0c7223 */ /* 0x000fc80000000004 */
[----:B------:R-:W-:-:S04]  /*bcf0*/  FFMA R12, R13, R12, R10 ;  /* 0x0000000c0d0c7223 */ /* 0x000fc8000000000a */
[----:B------:R-:W-:-:S04]  /*bd00*/  FFMA R11, R11, R12, R4 ;  /* 0x0000000c0b0b7223 */ /* 0x000fc80000000004 */
[----:B------:R-:W-:-:S05]  /*bd10*/  FFMA R10, R13, R11, R12 ;  /* 0x0000000b0d0a7223 */ /* 0x000fca000000000c */
[----:B------:R-:W-:-:S04]  /*bd20*/  SHF.R.U32.HI R4, RZ, 0x17, R10 ;  /* 0x00000017ff047819 */ /* 0x000fc8000001160a */
[----:B------:R-:W-:-:S05]  /*bd30*/  LOP3.LUT R4, R4, 0xff, RZ, 0xc0, !PT ;  /* 0x000000ff04047812 */ /* 0x000fca00078ec0ff */
[----:B------:R-:W-:-:S04]  /*bd40*/  IMAD.IADD R9, R4, 0x1, R5 ;  /* 0x0000000104097824 */ /* 0x000fc800078e0205 */
[----:B------:R-:W-:-:S05]  /*bd50*/  VIADD R4, R9, 0xffffffff ;  /* 0xffffffff09047836 */ /* 0x000fca0000000000 */
[----:B------:R-:W-:-:S13]  /*bd60*/  ISETP.GE.U32.AND P0, PT, R4, 0xfe, PT ;  /* 0x000000fe0400780c */ /* 0x000fda0003f06070 */
[----:B------:R-:W-:Y:S05]  /*bd70*/  @!P0 BRA `(.L_x_264) ;  /* 0x0000000000808947 */ /* 0x000fea0003800000 */
[----:B------:R-:W-:-:S13]  /*bd80*/  ISETP.GT.AND P0, PT, R9, 0xfe, PT ;  /* 0x000000fe0900780c */ /* 0x000fda0003f04270 */
[----:B------:R-:W-:Y:S05]  /*bd90*/  @P0 BRA `(.L_x_265) ;  /* 0x00000000006c0947 */ /* 0x000fea0003800000 */
[----:B------:R-:W-:-:S13]  /*bda0*/  ISETP.GE.AND P0, PT, R9, 0x1, PT ;  /* 0x000000010900780c */ /* 0x000fda0003f06270 */
[----:B------:R-:W-:Y:S05]  /*bdb0*/  @P0 BRA `(.L_x_266) ;  /* 0x0000000000740947 */ /* 0x000fea0003800000 */
[----:B------:R-:W-:Y:S02]  /*bdc0*/  ISETP.GE.AND P0, PT, R9, -0x18, PT ;  /* 0xffffffe80900780c */ /* 0x000fe40003f06270 */
[----:B------:R-:W-:-:S11]  /*bdd0*/  LOP3.LUT R10, R10, 0x80000000, RZ, 0xc0, !PT ;  /* 0x800000000a0a7812 */ /* 0x000fd600078ec0ff */
[----:B------:R-:W-:Y:S05]  /*bde0*/  @!P0 BRA `(.L_x_266) ;  /* 0x0000000000688947 */ /* 0x000fea0003800000 */
[-CC-:B------:R-:W-:Y:S01]  /*bdf0*/  FFMA.RZ R4, R13, R11.reuse, R12.reuse ;  /* 0x0000000b0d047223 */ /* 0x180fe2000000c00c */
[C---:B------:R-:W-:Y:S02]  /*be00*/  ISETP.NE.AND P2, PT, R9.reuse, RZ, PT ;  /* 0x000000ff0900720c */ /* 0x040fe40003f45270 */
[----:B------:R-:W-:Y:S02]  /*be10*/  ISETP.NE.AND P1, PT, R9, RZ, PT ;  /* 0x000000ff0900720c */ /* 0x000fe40003f25270 */
[----:B------:R-:W-:Y:S01]  /*be20*/  LOP3.LUT R5, R4, 0x7fffff, RZ, 0xc0, !PT ;  /* 0x007fffff04057812 */ /* 0x000fe200078ec0ff */
[CCC-:B------:R-:W-:Y:S01]  /*be30*/  FFMA.RP R4, R13.reuse, R11.reuse, R12.reuse ;  /* 0x0000000b0d047223 */ /* 0x1c0fe2000000800c */
[----:B------:R-:W-:Y:S01]  /*be40*/  FFMA.RM R13, R13, R11, R12 ;  /* 0x0000000b0d0d7223 */ /* 0x000fe2000000400c */
[----:B------:R-:W-:Y:S01]  /*be50*/  VIADD R12, R9, 0x20 ;  /* 0x00000020090c7836 */ /* 0x000fe20000000000 */
[----:B------:R-:W-:Y:S01]  /*be60*/  LOP3.LUT R5, R5, 0x800000, RZ, 0xfc, !PT ;  /* 0x0080000005057812 */ /* 0x000fe200078efcff */
[----:B------:R-:W-:-:S02]  /*be70*/  IMAD.MOV R9, RZ, RZ, -R9 ;  /* 0x000000ffff097224 */ /* 0x000fc400078e0a09 */
[----:B------:R-:W-:Y:S02]  /*be80*/  FSETP.NEU.FTZ.AND P0, PT, R4, R13, PT ;  /* 0x0000000d0400720b */ /* 0x000fe40003f1d000 */
[----:B------:R-:W-:Y:S02]  /*be90*/  SHF.L.U32 R12, R5, R12, RZ ;  /* 0x0000000c050c7219 */ /* 0x000fe400000006ff */
[----:B------:R-:W-:Y:S02]  /*bea0*/  SEL R4, R9, RZ, P2 ;  /* 0x000000ff09047207 */ /* 0x000fe40001000000 */
[----:B------:R-:W-:Y:S02]  /*beb0*/  ISETP.NE.AND P1, PT, R12, RZ, P1 ;  /* 0x000000ff0c00720c */ /* 0x000fe40000f25270 */
[----:B------:R-:W-:Y:S02]  /*bec0*/  SHF.R.U32.HI R4, RZ, R4, R5 ;  /* 0x00000004ff047219 */ /* 0x000fe40000011605 */
[----:B------:R-:W-:-:S02]  /*bed0*/  PLOP3.LUT P0, PT, P0, P1, PT, 0xf8, 0x8f ;  /* 0x00000000008f781c */ /* 0x000fc40000703f70 */
[----:B------:R-:W-:Y:S02]  /*bee0*/  SHF.R.U32.HI R12, RZ, 0x1, R4 ;  /* 0x00000001ff0c7819 */ /* 0x000fe40000011604 */
[----:B------:R-:W-:-:S04]  /*bef0*/  SEL R5, RZ, 0x1, !P0 ;  /* 0x00000001ff057807 */ /* 0x000fc80004000000 */
[----:B------:R-:W-:-:S04]  /*bf00*/  LOP3.LUT R5, R5, 0x1, R12, 0xf8, !PT ;  /* 0x0000000105057812 */ /* 0x000fc800078ef80c */
[----:B------:R-:W-:-:S05]  /*bf10*/  LOP3.LUT R5, R5, R4, RZ, 0xc0, !PT ;  /* 0x0000000405057212 */ /* 0x000fca00078ec0ff */
[----:B------:R-:W-:-:S05]  /*bf20*/  IMAD.IADD R5, R12, 0x1, R5 ;  /* 0x000000010c057824 */ /* 0x000fca00078e0205 */
[----:B------:R-:W-:Y:S01]  /*bf30*/  LOP3.LUT R10, R5, R10, RZ, 0xfc, !PT ;  /* 0x0000000a050a7212 */ /* 0x000fe200078efcff */
[----:B------:R-:W-:Y:S06]  /*bf40*/  BRA `(.L_x_266) ;  /* 0x0000000000107947 */ /* 0x000fec0003800000 */
.L_x_265:
[----:B------:R-:W-:-:S04]  /*bf50*/  LOP3.LUT R10, R10, 0x80000000, RZ, 0xc0, !PT ;  /* 0x800000000a0a7812 */ /* 0x000fc800078ec0ff */
[----:B------:R-:W-:Y:S01]  /*bf60*/  LOP3.LUT R10, R10, 0x7f800000, RZ, 0xfc, !PT ;  /* 0x7f8000000a0a7812 */ /* 0x000fe200078efcff */
[----:B------:R-:W-:Y:S06]  /*bf70*/  BRA `(.L_x_266) ;  /* 0x0000000000047947 */ /* 0x000fec0003800000 */
.L_x_264:
[----:B------:R-:W-:-:S07]  /*bf80*/  IMAD R10, R5, 0x800000, R10 ;  /* 0x00800000050a7824 */ /* 0x000fce00078e020a */
.L_x_266:
[----:B------:R-:W-:Y:S05]  /*bf90*/  BSYNC.RECONVERGENT B11 ;  /* 0x00000000000b7941 */ /* 0x000fea0003800200 */
.L_x_263:
[----:B------:R-:W-:Y:S05]  /*bfa0*/  BRA `(.L_x_267) ;  /* 0x0000000000207947 */ /* 0x000fea0003800000 */
.L_x_262:
[----:B------:R-:W-:-:S04]  /*bfb0*/  LOP3.LUT R5, R5, 0x80000000, R4, 0x48, !PT ;  /* 0x8000000005057812 */ /* 0x000fc800078e4804 */
[----:B------:R-:W-:Y:S01]  /*bfc0*/  LOP3.LUT R10, R5, 0x7f800000, RZ, 0xfc, !PT ;  /* 0x7f800000050a7812 */ /* 0x000fe200078efcff */
[----:B------:R-:W-:Y:S06]  /*bfd0*/  BRA `(.L_x_267) ;  /* 0x0000000000147947 */ /* 0x000fec0003800000 */
.L_x_261:
[----:B------:R-:W-:Y:S01]  /*bfe0*/  LOP3.LUT R10, R5, 0x80000000, R4, 0x48, !PT ;  /* 0x80000000050a7812 */ /* 0x000fe200078e4804 */
[----:B------:R-:W-:Y:S06]  /*bff0*/  BRA `(.L_x_267) ;  /* 0x00000000000c7947 */ /* 0x000fec0003800000 */
.L_x_260:
[----:B------:R-:W0:Y:S01]  /*c000*/  MUFU.RSQ R10, -QNAN ;  /* 0xffc00000000a7908 */ /* 0x000e220000001400 */
[----:B------:R-:W-:Y:S05]  /*c010*/  BRA `(.L_x_267) ;  /* 0x0000000000047947 */ /* 0x000fea0003800000 */
.L_x_259:
[----:B------:R-:W-:-:S07]  /*c020*/  FADD.FTZ R10, R3, 1.5707962512969970703 ;  /* 0x3fc90fda030a7421 */ /* 0x000fce0000010000 */
.L_x_267:
[----:B------:R-:W-:Y:S05]  /*c030*/  BSYNC.RECONVERGENT B9 ;  /* 0x0000000000097941 */ /* 0x000fea0003800200 */
.L_x_256:
[----:B------:R-:W-:-:S04]  /*c040*/  IMAD.MOV.U32 R9, RZ, RZ, 0x0 ;  /* 0x00000000ff097424 */ /* 0x000fc800078e00ff */
[----:B0-----:R-:W-:Y:S05]  /*c050*/  RET.REL.NODEC R8 `(_Z18minareabbox_kerneliPKfPf) ;  /* 0xffffff3c08e87950 */ /* 0x001fea0003c3ffff */
.L_x_268:
[----:B------:R-:W-:-:S00]  /*c060*/  BRA `(.L_x_268) ;  /* 0xfffffffc00fc7947 */ /* 0x000fc0000383ffff */
[----:B------:R-:W-:-:S00]  /*c070*/  NOP ;  /* 0x0000000000007918 */ /* 0x000fc00000000000 */
        /* <DEDUP_REMOVED lines=8> */
.L_x_270:


//--------------------- .nv.global.init           --------------------------
	.section	.nv.global.init,"aw",@progbits
	.align	4
.nv.global.init:
	.type		__cudart_i2opi_f,@object
	.size		__cudart_i2opi_f,(.L_0 - __cudart_i2opi_f)
__cudart_i2opi_f:
        /*0000*/ 	.byte	0x41, 0x90, 0x43, 0x3c, 0x99, 0x95, 0x62, 0xdb, 0xc0, 0xdd, 0x34, 0xf5, 0xd1, 0x57, 0x27, 0xfc
        /*0010*/ 	.byte	0x29, 0x15, 0x44, 0x4e, 0x6e, 0x83, 0xf9, 0xa2
.L_0:


//--------------------- .nv.shared.reserved.0     --------------------------
	.section	.nv.shared.reserved.0,"aw",@nobits
	.weak		__nv_reservedSMEM_offset_0_alias
	.size		__nv_reservedSMEM_offset_0_alias, 0, 64
	.other		__nv_reservedSMEM_offset_0_alias,@"STO_CUDA_RESERVED_SHARED STV_DEFAULT"
__nv_reservedSMEM_offset_0_alias:
	.zero		0
	.zero		64


//--------------------- .nv.constant0._Z18minareabbox_kerneliPKfPf --------------------------
	.section	.nv.constant0._Z18minareabbox_kerneliPKfPf,"a",@progbits
	.sectionflags	@""
	.align	4
.nv.constant0._Z18minareabbox_kerneliPKfPf:
	.zero		920


//--------------------- SYMBOLS --------------------------

	.type		.nv.reservedSmem.offset0,@object
	.size		.nv.reservedSmem.offset0,0x4
